// auto-generated by cutlass_sweep.gemm — config: {"arch": "sm_100", "cluster_m": 1, "cluster_n": 2, "dtype": "int8", "stages": 5, "tile_k": 64, "tile_m": 64, "tile_n": 64}
#include "cutlass/cutlass.h"
#include "cutlass/gemm/collective/collective_builder.hpp"
#include "cutlass/gemm/device/gemm_universal_adapter.h"
#include "cutlass/gemm/kernel/gemm_universal.hpp"
#include "cutlass/epilogue/collective/collective_builder.hpp"

using ElemA = int8_t;
using ElemB = int8_t;
using ElemCD = int8_t;
using Acc  = int32_t;
using TileShape    = cute::Shape<cute::_64, cute::_64, cute::_64>;
using ClusterShape = cute::Shape<cute::_1, cute::_2, cute::_1>;

using CollectiveEpilogue = typename cutlass::epilogue::collective::CollectiveBuilder<
    cutlass::arch::Sm100, cutlass::arch::OpClassTensorOp,
    TileShape, ClusterShape,
    cutlass::epilogue::collective::EpilogueTileAuto,
    Acc, Acc,
    ElemCD, cutlass::layout::RowMajor, 128 / cutlass::sizeof_bits<ElemCD>::value,
    ElemCD, cutlass::layout::RowMajor, 128 / cutlass::sizeof_bits<ElemCD>::value,
    cutlass::epilogue::collective::EpilogueScheduleAuto
  >::CollectiveOp;

using CollectiveMainloop = typename cutlass::gemm::collective::CollectiveBuilder<
    cutlass::arch::Sm100, cutlass::arch::OpClassTensorOp,
    ElemA, cutlass::layout::RowMajor, 128 / cutlass::sizeof_bits<ElemA>::value,
    ElemB, cutlass::layout::ColumnMajor, 128 / cutlass::sizeof_bits<ElemB>::value,
    Acc,
    TileShape, ClusterShape,
    cutlass::gemm::collective::StageCount<5>,
    cutlass::gemm::collective::KernelScheduleAuto
  >::CollectiveOp;

using GemmKernel = cutlass::gemm::kernel::GemmUniversal<
    cute::Shape<int,int,int,int>,
    CollectiveMainloop,
    CollectiveEpilogue
>;
using Gemm = cutlass::gemm::device::GemmUniversalAdapter<GemmKernel>;

// Force the device kernel symbol into the cubin without needing a host main.
auto* _anchor = &cutlass::device_kernel<GemmKernel>;


// ===== COMPILED SASS (sm_100a) =====

	.target	sm_100a

	.elftype	@"ET_EXEC"


//--------------------- .note.nv.tkinfo           --------------------------
	.section	.note.nv.tkinfo,"",@"SHT_NOTE"
	.sectionflags	@"SHF_NOTE_NV_TKINFO"
	.tkinfo
        /*0018*/ 	.word	0x00000002
        /*0030*/ 	.string	""
        /*0030*/ 	.string	"ptxas"
        /*0030*/ 	.string	"Cuda compilation tools, release 13.0, V13.0.88"
        /*0030*/ 	.string	"Build cuda_13.0.r13.0/compiler.36424714_0"
        /*0030*/ 	.string	"-arch sm_100a -m 64 "



//--------------------- .note.nv.cuinfo           --------------------------
	.section	.note.nv.cuinfo,"",@"SHT_NOTE"
	.sectionflags	@"SHF_NOTE_NV_CUINFO"
        /*0018*/ 	.short	0x0002
        /*001a*/ 	.short	0x0064
        /*001c*/ 	.short	0x0082
	.zero		2


//--------------------- .nv.info                  --------------------------
	.section	.nv.info,"",@"SHT_CUDA_INFO"
	.align	4


	//----- nvinfo : EIATTR_REGCOUNT
	.align		4
        /*0000*/ 	.byte	0x04, 0x2f
        /*0002*/ 	.short	(.L_19 - .L_18)
	.align		4
.L_18:
        /*0004*/ 	.word	index@(_ZN7cutlass13device_kernelINS_4gemm6kernel13GemmUniversalIN4cute5tupleIJiiiiEEENS1_10collective13CollectiveMmaINS1_35MainloopSm100TmaUmmaWarpSpecializedILi5ELi2ELi4ENS5_IJNS4_1CILi1EEENSA_ILi2EEESB_EEEEENS5_IJNSA_ILi64EEESF_SF_EEEaNS5_IJlSB_lEEEaSH_NS4_8TiledMMAINS4_8MMA_AtomIJNS4_15SM100_MMA_S8_SSIaaiLi64ELi64ELNS4_4UMMA5MajorE0ELSM_0ELNSL_8SaturateE0EEEEEENS4_6LayoutINS5_IJSB_SB_SB_EEENS5_IJNSA_ILi0EEESS_SS_EEEEENS5_IJNS4_10UnderscoreESV_SV_EEEEENS4_23SM90_TMA_LOAD_MULTICASTENS4_14ComposedLayoutINS4_7SwizzleILi2ELi4ELi3EEENS4_18smem_ptr_flag_bitsILi8EEENSQ_INS5_IJNSA_ILi8EEESF_EEENS5_IJSF_SB_EEEEEEEvNS4_8identityENS4_13SM90_TMA_LOADES18_vS19_EENS_8epilogue10collective18CollectiveEpilogueINS1C_23Sm100TmaWarpSpecializedILi1ELi1ELi32ELb0ELb0EEEJSG_NS5_IJNSQ_ISF_SB_EES1H_EEEaSH_aSH_NS1C_6fusion15FusionCallbacksIS1G_NS1J_17LinearCombinationIaiaiLNS_15FloatRoundStyleE2EEESG_S1I_JEEENS4_5SM1004TMEM4LOAD26SM100_TMEM_LOAD_16dp32b32xES1A_S18_NS4_39AutoVectorizingCopyWithAssumedAlignmentILi128EEENS4_14SM90_TMA_STOREES18_S1U_S1U_EEEvvEEEEvNT_6ParamsE)
        /*0008*/ 	.word	0x00000059


	//----- nvinfo : EIATTR_FRAME_SIZE
	.align		4
.L_19:
        /*000c*/ 	.byte	0x04, 0x11
        /*000e*/ 	.short	(.L_21 - .L_20)
	.align		4
.L_20:
        /*0010*/ 	.word	index@($__internal_2_$__cuda_sm10x_tcgen05_guardrail_trap_unallocated_columns_being_dealloced)
        /*0014*/ 	.word	0x00000000


	//----- nvinfo : EIATTR_FRAME_SIZE
	.align		4
.L_21:
        /*0018*/ 	.byte	0x04, 0x11
        /*001a*/ 	.short	(.L_23 - .L_22)
	.align		4
.L_22:
        /*001c*/ 	.word	index@($__internal_1_$__cuda_sm10x_tcgen05_guardrail_trap_phase_invalid_during_alloc)
        /*0020*/ 	.word	0x00000000


	//----- nvinfo : EIATTR_FRAME_SIZE
	.align		4
.L_23:
        /*0024*/ 	.byte	0x04, 0x11
        /*0026*/ 	.short	(.L_25 - .L_24)
	.align		4
.L_24:
        /*0028*/ 	.word	index@($__internal_0_$__cuda_sm10x_tcgen05_guardrail_trap_col_being_dealloced_not_returned_by_alloc)
        /*002c*/ 	.word	0x00000000


	//----- nvinfo : EIATTR_FRAME_SIZE
	.align		4
.L_25:
        /*0030*/ 	.byte	0x04, 0x11
        /*0032*/ 	.short	(.L_27 - .L_26)
	.align		4
.L_26:
        /*0034*/ 	.word	index@(_ZN7cutlass13device_kernelINS_4gemm6kernel13GemmUniversalIN4cute5tupleIJiiiiEEENS1_10collective13CollectiveMmaINS1_35MainloopSm100TmaUmmaWarpSpecializedILi5ELi2ELi4ENS5_IJNS4_1CILi1EEENSA_ILi2EEESB_EEEEENS5_IJNSA_ILi64EEESF_SF_EEEaNS5_IJlSB_lEEEaSH_NS4_8TiledMMAINS4_8MMA_AtomIJNS4_15SM100_MMA_S8_SSIaaiLi64ELi64ELNS4_4UMMA5MajorE0ELSM_0ELNSL_8SaturateE0EEEEEENS4_6LayoutINS5_IJSB_SB_SB_EEENS5_IJNSA_ILi0EEESS_SS_EEEEENS5_IJNS4_10UnderscoreESV_SV_EEEEENS4_23SM90_TMA_LOAD_MULTICASTENS4_14ComposedLayoutINS4_7SwizzleILi2ELi4ELi3EEENS4_18smem_ptr_flag_bitsILi8EEENSQ_INS5_IJNSA_ILi8EEESF_EEENS5_IJSF_SB_EEEEEEEvNS4_8identityENS4_13SM90_TMA_LOADES18_vS19_EENS_8epilogue10collective18CollectiveEpilogueINS1C_23Sm100TmaWarpSpecializedILi1ELi1ELi32ELb0ELb0EEEJSG_NS5_IJNSQ_ISF_SB_EES1H_EEEaSH_aSH_NS1C_6fusion15FusionCallbacksIS1G_NS1J_17LinearCombinationIaiaiLNS_15FloatRoundStyleE2EEESG_S1I_JEEENS4_5SM1004TMEM4LOAD26SM100_TMEM_LOAD_16dp32b32xES1A_S18_NS4_39AutoVectorizingCopyWithAssumedAlignmentILi128EEENS4_14SM90_TMA_STOREES18_S1U_S1U_EEEvvEEEEvNT_6ParamsE)
        /*0038*/ 	.word	0x00000000


	//----- nvinfo : EIATTR_MIN_STACK_SIZE
	.align		4
.L_27:
        /*003c*/ 	.byte	0x04, 0x12
        /*003e*/ 	.short	(.L_29 - .L_28)
	.align		4
.L_28:
        /*0040*/ 	.word	index@(_ZN7cutlass13device_kernelINS_4gemm6kernel13GemmUniversalIN4cute5tupleIJiiiiEEENS1_10collective13CollectiveMmaINS1_35MainloopSm100TmaUmmaWarpSpecializedILi5ELi2ELi4ENS5_IJNS4_1CILi1EEENSA_ILi2EEESB_EEEEENS5_IJNSA_ILi64EEESF_SF_EEEaNS5_IJlSB_lEEEaSH_NS4_8TiledMMAINS4_8MMA_AtomIJNS4_15SM100_MMA_S8_SSIaaiLi64ELi64ELNS4_4UMMA5MajorE0ELSM_0ELNSL_8SaturateE0EEEEEENS4_6LayoutINS5_IJSB_SB_SB_EEENS5_IJNSA_ILi0EEESS_SS_EEEEENS5_IJNS4_10UnderscoreESV_SV_EEEEENS4_23SM90_TMA_LOAD_MULTICASTENS4_14ComposedLayoutINS4_7SwizzleILi2ELi4ELi3EEENS4_18smem_ptr_flag_bitsILi8EEENSQ_INS5_IJNSA_ILi8EEESF_EEENS5_IJSF_SB_EEEEEEEvNS4_8identityENS4_13SM90_TMA_LOADES18_vS19_EENS_8epilogue10collective18CollectiveEpilogueINS1C_23Sm100TmaWarpSpecializedILi1ELi1ELi32ELb0ELb0EEEJSG_NS5_IJNSQ_ISF_SB_EES1H_EEEaSH_aSH_NS1C_6fusion15FusionCallbacksIS1G_NS1J_17LinearCombinationIaiaiLNS_15FloatRoundStyleE2EEESG_S1I_JEEENS4_5SM1004TMEM4LOAD26SM100_TMEM_LOAD_16dp32b32xES1A_S18_NS4_39AutoVectorizingCopyWithAssumedAlignmentILi128EEENS4_14SM90_TMA_STOREES18_S1U_S1U_EEEvvEEEEvNT_6ParamsE)
        /*0044*/ 	.word	0x00000000
.L_29:


//--------------------- .nv.compat                --------------------------
	.section	.nv.compat,"",@"SHT_CUDA_COMPAT_INFO"
	.align	4
        /*0000*/ 	.byte	0x02, 0x09, 0x01, 0x00, 0x02, 0x02, 0x03, 0x00, 0x02, 0x05, 0x06, 0x00, 0x03, 0x07, 0x01, 0x01
        /*0010*/ 	.byte	0x02, 0x03, 0x01, 0x00, 0x02, 0x06, 0x01, 0x00, 0x04, 0x0b, 0x08, 0x00, 0x01, 0x00, 0x00, 0x00
        /*0020*/ 	.byte	0x00, 0x00, 0x00, 0x00


//--------------------- .nv.info._ZN7cutlass13device_kernelINS_4gemm6kernel13GemmUniversalIN4cute5tupleIJiiiiEEENS1_10collective13CollectiveMmaINS1_35MainloopSm100TmaUmmaWarpSpecializedILi5ELi2ELi4ENS5_IJNS4_1CILi1EEENSA_ILi2EEESB_EEEEENS5_IJNSA_ILi64EEESF_SF_EEEaNS5_IJlSB_lEEEaSH_NS4_8TiledMMAINS4_8MMA_AtomIJNS4_15SM100_MMA_S8_SSIaaiLi64ELi64ELNS4_4UMMA5MajorE0ELSM_0ELNSL_8SaturateE0EEEEEENS4_6LayoutINS5_IJSB_SB_SB_EEENS5_IJNSA_ILi0EEESS_SS_EEEEENS5_IJNS4_10UnderscoreESV_SV_EEEEENS4_23SM90_TMA_LOAD_MULTICASTENS4_14ComposedLayoutINS4_7SwizzleILi2ELi4ELi3EEENS4_18smem_ptr_flag_bitsILi8EEENSQ_INS5_IJNSA_ILi8EEESF_EEENS5_IJSF_SB_EEEEEEEvNS4_8identityENS4_13SM90_TMA_LOADES18_vS19_EENS_8epilogue10collective18CollectiveEpilogueINS1C_23Sm100TmaWarpSpecializedILi1ELi1ELi32ELb0ELb0EEEJSG_NS5_IJNSQ_ISF_SB_EES1H_EEEaSH_aSH_NS1C_6fusion15FusionCallbacksIS1G_NS1J_17LinearCombinationIaiaiLNS_15FloatRoundStyleE2EEESG_S1I_JEEENS4_5SM1004TMEM4LOAD26SM100_TMEM_LOAD_16dp32b32xES1A_S18_NS4_39AutoVectorizingCopyWithAssumedAlignmentILi128EEENS4_14SM90_TMA_STOREES18_S1U_S1U_EEEvvEEEEvNT_6ParamsE --------------------------
	.section	.nv.info._ZN7cutlass13device_kernelINS_4gemm6kernel13GemmUniversalIN4cute5tupleIJiiiiEEENS1_10collective13CollectiveMmaINS1_35MainloopSm100TmaUmmaWarpSpecializedILi5ELi2ELi4ENS5_IJNS4_1CILi1EEENSA_ILi2EEESB_EEEEENS5_IJNSA_ILi64EEESF_SF_EEEaNS5_IJlSB_lEEEaSH_NS4_8TiledMMAINS4_8MMA_AtomIJNS4_15SM100_MMA_S8_SSIaaiLi64ELi64ELNS4_4UMMA5MajorE0ELSM_0ELNSL_8SaturateE0EEEEEENS4_6LayoutINS5_IJSB_SB_SB_EEENS5_IJNSA_ILi0EEESS_SS_EEEEENS5_IJNS4_10UnderscoreESV_SV_EEEEENS4_23SM90_TMA_LOAD_MULTICASTENS4_14ComposedLayoutINS4_7SwizzleILi2ELi4ELi3EEENS4_18smem_ptr_flag_bitsILi8EEENSQ_INS5_IJNSA_ILi8EEESF_EEENS5_IJSF_SB_EEEEEEEvNS4_8identityENS4_13SM90_TMA_LOADES18_vS19_EENS_8epilogue10collective18CollectiveEpilogueINS1C_23Sm100TmaWarpSpecializedILi1ELi1ELi32ELb0ELb0EEEJSG_NS5_IJNSQ_ISF_SB_EES1H_EEEaSH_aSH_NS1C_6fusion15FusionCallbacksIS1G_NS1J_17LinearCombinationIaiaiLNS_15FloatRoundStyleE2EEESG_S1I_JEEENS4_5SM1004TMEM4LOAD26SM100_TMEM_LOAD_16dp32b32xES1A_S18_NS4_39AutoVectorizingCopyWithAssumedAlignmentILi128EEENS4_14SM90_TMA_STOREES18_S1U_S1U_EEEvvEEEEvNT_6ParamsE,"",@"SHT_CUDA_INFO"
	.sectionflags	@""
	.align	4


	//----- nvinfo : EIATTR_CUDA_API_VERSION
	.align		4
        /*0000*/ 	.byte	0x04, 0x37
        /*0002*/ 	.short	(.L_31 - .L_30)
.L_30:
        /*0004*/ 	.word	0x00000082


	//----- nvinfo : EIATTR_KPARAM_INFO
	.align		4
.L_31:
        /*0008*/ 	.byte	0x04, 0x17
        /*000a*/ 	.short	(.L_33 - .L_32)
.L_32:
        /*000c*/ 	.word	0x00000000
        /*0010*/ 	.short	0x0000
        /*0012*/ 	.short	0x0000
        /*0014*/ 	.byte	0x00, 0xf0, 0x01, 0x20


	//----- nvinfo : EIATTR_AT_ENTRY_FRAGMENTS
	.align		4
.L_33:
        /*0018*/ 	.byte	0x04, 0x4f
        /*001a*/ 	.short	(.L_35 - .L_34)


	//   ....[0]....
.L_34:
        /*001c*/ 	.word	0x00000006


	//----- nvinfo : EIATTR_RESERVED_SMEM_USED
	.align		4
.L_35:
        /*0020*/ 	.byte	0x01, 0x41
	.zero		2


	//----- nvinfo : EIATTR_SPARSE_MMA_MASK
	.align		4
        /*0024*/ 	.byte	0x03, 0x50
        /*0026*/ 	.short	0x0000


	//----- nvinfo : EIATTR_TCGEN05_1CTA_USED
	.align		4
        /*0028*/ 	.byte	0x01, 0x51
	.zero		2


	//----- nvinfo : EIATTR_MAXREG_COUNT
	.align		4
        /*002c*/ 	.byte	0x03, 0x1b
        /*002e*/ 	.short	0x00ff


	//----- nvinfo : EIATTR_NUM_BARRIERS
	.align		4
        /*0030*/ 	.byte	0x02, 0x4c
        /*0032*/ 	.byte	0x07
	.zero		1


	//----- nvinfo : EIATTR_EXTERNS
	.align		4
        /*0034*/ 	.byte	0x04, 0x0f
        /*0036*/ 	.short	(.L_37 - .L_36)


	//   ....[0]....
	.align		4
.L_36:
        /*0038*/ 	.word	index@(__assertfail)


	//----- nvinfo : EIATTR_MERCURY_ISA_VERSION
	.align		4
.L_37:
        /*003c*/ 	.byte	0x03, 0x5f
        /*003e*/ 	.short	0x0101


	//----- nvinfo : EIATTR_INT_WARP_WIDE_INSTR_OFFSETS
	.align		4
        /*0040*/ 	.byte	0x04, 0x31
        /*0042*/ 	.short	(.L_39 - .L_38)


	//   ....[0]....
.L_38:
        /*0044*/ 	.word	0x00003c00


	//   ....[1]....
        /*0048*/ 	.word	0x00003c30


	//   ....[2]....
        /*004c*/ 	.word	0x00003c50


	//   ....[3]....
        /*0050*/ 	.word	0x00004780


	//   ....[4]....
        /*0054*/ 	.word	0x00004830


	//----- nvinfo : EIATTR_COOP_GROUP_MASK_REGIDS
	.align		4
.L_39:
        /*0058*/ 	.byte	0x04, 0x29
        /*005a*/ 	.short	(.L_41 - .L_40)


	//   ....[0]....
.L_40:
        /*005c*/ 	.word	0xffffffff


	//   ....[1]....
        /*0060*/ 	.word	0xffffffff


	//   ....[2]....
        /*0064*/ 	.word	0xffffffff


	//   ....[3]....
        /*0068*/ 	.word	0xffffffff


	//   ....[4]....
        /*006c*/ 	.word	0xffffffff


	//   ....[5]....
        /*0070*/ 	.word	0xffffffff


	//   ....[6]....
        /*0074*/ 	.word	0xffffffff


	//   ....[7]....
        /*0078*/ 	.word	0xffffffff


	//   ....[8]....
        /*007c*/ 	.word	0xffffffff


	//   ....[9]....
        /*0080*/ 	.word	0xffffffff


	//   ....[10]....
        /*0084*/ 	.word	0xffffffff


	//   ....[11]....
        /*0088*/ 	.word	0xffffffff


	//   ....[12]....
        /*008c*/ 	.word	0xffffffff


	//   ....[13]....
        /*0090*/ 	.word	0xffffffff


	//----- nvinfo : EIATTR_COOP_GROUP_INSTR_OFFSETS
	.align		4
.L_41:
        /*0094*/ 	.byte	0x04, 0x28
        /*0096*/ 	.short	(.L_43 - .L_42)


	//   ....[0]....
.L_42:
        /*0098*/ 	.word	0x00000080


	//   ....[1]....
        /*009c*/ 	.word	0x000004e0


	//   ....[2]....
        /*00a0*/ 	.word	0x000006b0


	//   ....[3]....
        /*00a4*/ 	.word	0x000007f0


	//   ....[4]....
        /*00a8*/ 	.word	0x000008f0


	//   ....[5]....
        /*00ac*/ 	.word	0x00000a60


	//   ....[6]....
        /*00b0*/ 	.word	0x00000c00


	//   ....[7]....
        /*00b4*/ 	.word	0x00000db0


	//   ....[8]....
        /*00b8*/ 	.word	0x00001fa0


	//   ....[9]....
        /*00bc*/ 	.word	0x00002ed0


	//   ....[10]....
        /*00c0*/ 	.word	0x000030e0


	//   ....[11]....
        /*00c4*/ 	.word	0x00003110


	//   ....[12]....
        /*00c8*/ 	.word	0x00003ae0


	//   ....[13]....
        /*00cc*/ 	.word	0x00003d10


	//----- nvinfo : EIATTR_VRC_CTA_INIT_COUNT
	.align		4
.L_43:
        /*00d0*/ 	.byte	0x02, 0x4a
        /*00d2*/ 	.byte	0x80
	.zero		1


	//----- nvinfo : EIATTR_SYSCALL_OFFSETS
	.align		4
        /*00d4*/ 	.byte	0x04, 0x46
        /*00d6*/ 	.short	(.L_45 - .L_44)


	//   ....[0]....
.L_44:
        /*00d8*/ 	.word	0x00005390


	//   ....[1]....
        /*00dc*/ 	.word	0x000054d0


	//   ....[2]....
        /*00e0*/ 	.word	0x00005c50


	//----- nvinfo : EIATTR_MBARRIER_INSTR_OFFSETS
	.align		4
.L_45:
        /*00e4*/ 	.byte	0x04, 0x39
        /*00e6*/ 	.short	(.L_47 - .L_46)


	//   ....[0]....
.L_46:
        /*00e8*/ 	.word	0x00000600
        /*00ec*/ 	.word	0x000000ff
        /*00f0*/ 	.word	0x00000000
        /*00f4*/ 	.short	0x0100
        /*00f6*/ 	.byte	0x04
	.zero		1


	//   ....[1]....
        /*00f8*/ 	.word	0x00000610
        /*00fc*/ 	.word	0x000000ff
        /*0100*/ 	.word	0x00000028
        /*0104*/ 	.short	0x0100
        /*0106*/ 	.byte	0x04
	.zero		1


	//   ....[2]....
        /*0108*/ 	.word	0x00000620
        /*010c*/ 	.word	0x000000ff
        /*0110*/ 	.word	0x00000008
        /*0114*/ 	.short	0x0100
        /*0116*/ 	.byte	0x04
	.zero		1


	//   ....[3]....
        /*0118*/ 	.word	0x00000630
        /*011c*/ 	.word	0x000000ff
        /*0120*/ 	.word	0x00000030
        /*0124*/ 	.short	0x0100
        /*0126*/ 	.byte	0x04
	.zero		1


	//   ....[4]....
        /*0128*/ 	.word	0x00000640
        /*012c*/ 	.word	0x000000ff
        /*0130*/ 	.word	0x00000010
        /*0134*/ 	.short	0x0100
        /*0136*/ 	.byte	0x04
	.zero		1


	//   ....[5]....
        /*0138*/ 	.word	0x00000650
        /*013c*/ 	.word	0x000000ff
        /*0140*/ 	.word	0x00000038
        /*0144*/ 	.short	0x0100
        /*0146*/ 	.byte	0x04
	.zero		1


	//   ....[6]....
        /*0148*/ 	.word	0x00000660
        /*014c*/ 	.word	0x000000ff
        /*0150*/ 	.word	0x00000018
        /*0154*/ 	.short	0x0100
        /*0156*/ 	.byte	0x04
	.zero		1


	//   ....[7]....
        /*0158*/ 	.word	0x00000670
        /*015c*/ 	.word	0x000000ff
        /*0160*/ 	.word	0x00000040
        /*0164*/ 	.short	0x0100
        /*0166*/ 	.byte	0x04
	.zero		1


	//   ....[8]....
        /*0168*/ 	.word	0x00000680
        /*016c*/ 	.word	0x000000ff
        /*0170*/ 	.word	0x00000020
        /*0174*/ 	.short	0x0100
        /*0176*/ 	.byte	0x04
	.zero		1


	//   ....[9]....
        /*0178*/ 	.word	0x00000690
        /*017c*/ 	.word	0x000000ff
        /*0180*/ 	.word	0x00000048
        /*0184*/ 	.short	0x0100
        /*0186*/ 	.byte	0x04
	.zero		1


	//   ....[10]....
        /*0188*/ 	.word	0x000007c0
        /*018c*/ 	.word	0x000000ff
        /*0190*/ 	.word	0x00000050
        /*0194*/ 	.short	0x0100
        /*0196*/ 	.byte	0x04
	.zero		1


	//   ....[11]....
        /*0198*/ 	.word	0x000007d0
        /*019c*/ 	.word	0x000000ff
        /*01a0*/ 	.word	0x00000058
        /*01a4*/ 	.short	0x0100
        /*01a6*/ 	.byte	0x04
	.zero		1


	//   ....[12]....
        /*01a8*/ 	.word	0x000008c0
        /*01ac*/ 	.word	0x000000ff
        /*01b0*/ 	.word	0x00000060
        /*01b4*/ 	.short	0x0100
        /*01b6*/ 	.byte	0x06
	.zero		1


	//   ....[13]....
        /*01b8*/ 	.word	0x000008d0
        /*01bc*/ 	.word	0x000000ff
        /*01c0*/ 	.word	0x00000068
        /*01c4*/ 	.short	0x0100
        /*01c6*/ 	.byte	0x06
	.zero		1


	//   ....[14]....
        /*01c8*/ 	.word	0x00000a10
        /*01cc*/ 	.word	0x000000ff
        /*01d0*/ 	.word	0x00000070
        /*01d4*/ 	.short	0x0100
        /*01d6*/ 	.byte	0x06
	.zero		1


	//   ....[15]....
        /*01d8*/ 	.word	0x00000a20
        /*01dc*/ 	.word	0x000000ff
        /*01e0*/ 	.word	0x00000080
        /*01e4*/ 	.short	0x0100
        /*01e6*/ 	.byte	0x06
	.zero		1


	//   ....[16]....
        /*01e8*/ 	.word	0x00000a30
        /*01ec*/ 	.word	0x000000ff
        /*01f0*/ 	.word	0x00000078
        /*01f4*/ 	.short	0x0100
        /*01f6*/ 	.byte	0x06
	.zero		1


	//   ....[17]....
        /*01f8*/ 	.word	0x00000a40
        /*01fc*/ 	.word	0x000000ff
        /*0200*/ 	.word	0x00000088
        /*0204*/ 	.short	0x0100
        /*0206*/ 	.byte	0x06
	.zero		1


	//   ....[18]....
        /*0208*/ 	.word	0x00000b70
        /*020c*/ 	.word	0x000000ff
        /*0210*/ 	.word	0x00000090
        /*0214*/ 	.short	0x0100
        /*0216*/ 	.byte	0x04
	.zero		1


	//   ....[19]....
        /*0218*/ 	.word	0x00000b80
        /*021c*/ 	.word	0x000000ff
        /*0220*/ 	.word	0x000000b0
        /*0224*/ 	.short	0x0100
        /*0226*/ 	.byte	0x04
	.zero		1


	//   ....[20]....
        /*0228*/ 	.word	0x00000b90
        /*022c*/ 	.word	0x000000ff
        /*0230*/ 	.word	0x00000098
        /*0234*/ 	.short	0x0100
        /*0236*/ 	.byte	0x04
	.zero		1


	//   ....[21]....
        /*0238*/ 	.word	0x00000ba0
        /*023c*/ 	.word	0x000000ff
        /*0240*/ 	.word	0x000000b8
        /*0244*/ 	.short	0x0100
        /*0246*/ 	.byte	0x04
	.zero		1


	//   ....[22]....
        /*0248*/ 	.word	0x00000bb0
        /*024c*/ 	.word	0x000000ff
        /*0250*/ 	.word	0x000000a0
        /*0254*/ 	.short	0x0100
        /*0256*/ 	.byte	0x04
	.zero		1


	//   ....[23]....
        /*0258*/ 	.word	0x00000bc0
        /*025c*/ 	.word	0x000000ff
        /*0260*/ 	.word	0x000000c0
        /*0264*/ 	.short	0x0100
        /*0266*/ 	.byte	0x04
	.zero		1


	//   ....[24]....
        /*0268*/ 	.word	0x00000bd0
        /*026c*/ 	.word	0x000000ff
        /*0270*/ 	.word	0x000000a8
        /*0274*/ 	.short	0x0100
        /*0276*/ 	.byte	0x04
	.zero		1


	//   ....[25]....
        /*0278*/ 	.word	0x00000be0
        /*027c*/ 	.word	0x000000ff
        /*0280*/ 	.word	0x000000c8
        /*0284*/ 	.short	0x0100
        /*0286*/ 	.byte	0x04
	.zero		1


	//   ....[26]....
        /*0288*/ 	.word	0x00000cd0
        /*028c*/ 	.word	0x000000ff
        /*0290*/ 	.word	0x000000d0
        /*0294*/ 	.short	0x0100
        /*0296*/ 	.byte	0x04
	.zero		1


	//   ....[27]....
        /*0298*/ 	.word	0x00000ce0
        /*029c*/ 	.word	0x000000ff
        /*02a0*/ 	.word	0x000000e0
        /*02a4*/ 	.short	0x0100
        /*02a6*/ 	.byte	0x04
	.zero		1


	//   ....[28]....
        /*02a8*/ 	.word	0x00000cf0
        /*02ac*/ 	.word	0x000000ff
        /*02b0*/ 	.word	0x000000d8
        /*02b4*/ 	.short	0x0100
        /*02b6*/ 	.byte	0x04
	.zero		1


	//   ....[29]....
        /*02b8*/ 	.word	0x00000d00
        /*02bc*/ 	.word	0x000000ff
        /*02c0*/ 	.word	0x000000e8
        /*02c4*/ 	.short	0x0100
        /*02c6*/ 	.byte	0x04
	.zero		1


	//   ....[30]....
        /*02c8*/ 	.word	0x00001820
        /*02cc*/ 	.word	0x00000000
        /*02d0*/ 	.word	0x000000e0
        /*02d4*/ 	.short	0x010a
        /*02d6*/ 	.byte	0xff
	.zero		1


	//   ....[31]....
        /*02d8*/ 	.word	0x00001850
        /*02dc*/ 	.word	0x00000000
        /*02e0*/ 	.word	0x000000d0
        /*02e4*/ 	.short	0x0101
        /*02e6*/ 	.byte	0xff
	.zero		1


	//   ....[32]....
        /*02e8*/ 	.word	0x00001920
        /*02ec*/ 	.word	0x000000ff
        /*02f0*/ 	.word	0x00000028
        /*02f4*/ 	.short	0x010a
        /*02f6*/ 	.byte	0x04
	.zero		1


	//   ....[33]....
        /*02f8*/ 	.word	0x000019a0
        /*02fc*/ 	.word	0x000000ff
        /*0300*/ 	.word	0x00000028
        /*0304*/ 	.short	0x010a
        /*0306*/ 	.byte	0x21
	.zero		1


	//   ....[34]....
        /*0308*/ 	.word	0x00001b40
        /*030c*/ 	.word	0x000000ff
        /*0310*/ 	.word	0x00000028
        /*0314*/ 	.short	0x010a
        /*0316*/ 	.byte	0x08
	.zero		1


	//   ....[35]....
        /*0318*/ 	.word	0x00001c50
        /*031c*/ 	.word	0x000000ff
        /*0320*/ 	.word	0x00000068
        /*0324*/ 	.short	0x0101
        /*0326*/ 	.byte	0x06
	.zero		1


	//   ....[36]....
        /*0328*/ 	.word	0x00001c70
        /*032c*/ 	.word	0x000000ff
        /*0330*/ 	.word	0x00000028
        /*0334*/ 	.short	0x010a
        /*0336*/ 	.byte	0x04
	.zero		1


	//   ....[37]....
        /*0338*/ 	.word	0x00001cf0
        /*033c*/ 	.word	0x000000ff
        /*0340*/ 	.word	0x00000028
        /*0344*/ 	.short	0x010a
        /*0346*/ 	.byte	0x11
	.zero		1


	//   ....[38]....
        /*0348*/ 	.word	0x00001e90
        /*034c*/ 	.word	0x000000ff
        /*0350*/ 	.word	0x00000028
        /*0354*/ 	.short	0x010a
        /*0356*/ 	.byte	0x07
	.zero		1


	//   ....[39]....
        /*0358*/ 	.word	0x00001fd0
        /*035c*/ 	.word	0x00000003
        /*0360*/ 	.word	0x00000070
        /*0364*/ 	.short	0x010a
        /*0366*/ 	.byte	0xff
	.zero		1


	//   ....[40]....
        /*0368*/ 	.word	0x00002120
        /*036c*/ 	.word	0x00000000
        /*0370*/ 	.word	0x00000000
        /*0374*/ 	.short	0x0101
        /*0376*/ 	.byte	0xff
	.zero		1


	//   ....[41]....
        /*0378*/ 	.word	0x000026c0
        /*037c*/ 	.word	0x000000ff
        /*0380*/ 	.word	0x00000000
        /*0384*/ 	.short	0x010a
        /*0386*/ 	.byte	0x04
	.zero		1


	//   ....[42]....
        /*0388*/ 	.word	0x00002750
        /*038c*/ 	.word	0x000000ff
        /*0390*/ 	.word	0x00000000
        /*0394*/ 	.short	0x010a
        /*0396*/ 	.byte	0x05
	.zero		1


	//   ....[43]....
        /*0398*/ 	.word	0x000027e0
        /*039c*/ 	.word	0x000000ff
        /*03a0*/ 	.word	0x00000000
        /*03a4*/ 	.short	0x010a
        /*03a6*/ 	.byte	0x05
	.zero		1


	//   ....[44]....
        /*03a8*/ 	.word	0x00002870
        /*03ac*/ 	.word	0x000000ff
        /*03b0*/ 	.word	0x00000000
        /*03b4*/ 	.short	0x010a
        /*03b6*/ 	.byte	0x05
	.zero		1


	//   ....[45]....
        /*03b8*/ 	.word	0x00002910
        /*03bc*/ 	.word	0x00000000
        /*03c0*/ 	.word	0x00000000
        /*03c4*/ 	.short	0x010a
        /*03c6*/ 	.byte	0xff
	.zero		1


	//   ....[46]....
        /*03c8*/ 	.word	0x00002a30
        /*03cc*/ 	.word	0x00000002
        /*03d0*/ 	.word	0x000000d0
        /*03d4*/ 	.short	0x010a
        /*03d6*/ 	.byte	0xff
	.zero		1


	//   ....[47]....
        /*03d8*/ 	.word	0x00002aa0
        /*03dc*/ 	.word	0x00000002
        /*03e0*/ 	.word	0x00000000
        /*03e4*/ 	.short	0x0101
        /*03e6*/ 	.byte	0xff
	.zero		1


	//   ....[48]....
        /*03e8*/ 	.word	0x00002ac0
        /*03ec*/ 	.word	0x000000ff
        /*03f0*/ 	.word	0x00000080
        /*03f4*/ 	.short	0x010a
        /*03f6*/ 	.byte	0x04
	.zero		1


	//   ....[49]....
        /*03f8*/ 	.word	0x00002be0
        /*03fc*/ 	.word	0x00000002
        /*0400*/ 	.word	0x00000070
        /*0404*/ 	.short	0x010a
        /*0406*/ 	.byte	0xff
	.zero		1


	//   ....[50]....
        /*0408*/ 	.word	0x00002ce0
        /*040c*/ 	.word	0x00000002
        /*0410*/ 	.word	0x00000000
        /*0414*/ 	.short	0x0101
        /*0416*/ 	.byte	0xff
	.zero		1


	//   ....[51]....
        /*0418*/ 	.word	0x00002d70
        /*041c*/ 	.word	0x000000ff
        /*0420*/ 	.word	0x00000080
        /*0424*/ 	.short	0x0106
        /*0426*/ 	.byte	0x04
	.zero		1


	//   ....[52]....
        /*0428*/ 	.word	0x00002d90
        /*042c*/ 	.word	0x000000ff
        /*0430*/ 	.word	0x00000080
        /*0434*/ 	.short	0x010a
        /*0436*/ 	.byte	0x04
	.zero		1


	//   ....[53]....
        /*0438*/ 	.word	0x00002e20
        /*043c*/ 	.word	0x000000ff
        /*0440*/ 	.word	0x00000080
        /*0444*/ 	.short	0x0106
        /*0446*/ 	.byte	0x07
	.zero		1


	//   ....[54]....
        /*0448*/ 	.word	0x00002e60
        /*044c*/ 	.word	0x00000000
        /*0450*/ 	.word	0x00000080
        /*0454*/ 	.short	0x010a
        /*0456*/ 	.byte	0xff
	.zero		1


	//   ....[55]....
        /*0458*/ 	.word	0x00003370
        /*045c*/ 	.word	0x00000000
        /*0460*/ 	.word	0x00000070
        /*0464*/ 	.short	0x010a
        /*0466*/ 	.byte	0xff
	.zero		1


	//   ....[56]....
        /*0468*/ 	.word	0x00003470
        /*046c*/ 	.word	0x00000003
        /*0470*/ 	.word	0x00000000
        /*0474*/ 	.short	0x0101
        /*0476*/ 	.byte	0xff
	.zero		1


	//   ....[57]....
        /*0478*/ 	.word	0x00003480
        /*047c*/ 	.word	0x000000ff
        /*0480*/ 	.word	0x00000000
        /*0484*/ 	.short	0x010a
        /*0486*/ 	.byte	0x04
	.zero		1


	//   ....[58]....
        /*0488*/ 	.word	0x00003500
        /*048c*/ 	.word	0x000000ff
        /*0490*/ 	.word	0x000000b0
        /*0494*/ 	.short	0x010a
        /*0496*/ 	.byte	0x17
	.zero		1


	//   ....[59]....
        /*0498*/ 	.word	0x000035e0
        /*049c*/ 	.word	0x000000ff
        /*04a0*/ 	.word	0x00000000
        /*04a4*/ 	.short	0x010a
        /*04a6*/ 	.byte	0x05
	.zero		1


	//   ....[60]....
        /*04a8*/ 	.word	0x00003720
        /*04ac*/ 	.word	0x000000ff
        /*04b0*/ 	.word	0x00000000
        /*04b4*/ 	.short	0x010a
        /*04b6*/ 	.byte	0x04
	.zero		1


	//   ....[61]....
        /*04b8*/ 	.word	0x00003910
        /*04bc*/ 	.word	0x000000ff
        /*04c0*/ 	.word	0x00000000
        /*04c4*/ 	.short	0x010a
        /*04c6*/ 	.byte	0x04
	.zero		1


	//   ....[62]....
        /*04c8*/ 	.word	0x000039a0
        /*04cc*/ 	.word	0x000000ff
        /*04d0*/ 	.word	0x00000000
        /*04d4*/ 	.short	0x010a
        /*04d6*/ 	.byte	0x05
	.zero		1


	//   ....[63]....
        /*04d8*/ 	.word	0x00003a30
        /*04dc*/ 	.word	0x000000ff
        /*04e0*/ 	.word	0x00000000
        /*04e4*/ 	.short	0x010a
        /*04e6*/ 	.byte	0x05
	.zero		1


	//   ....[64]....
        /*04e8*/ 	.word	0x00003ac0
        /*04ec*/ 	.word	0x000000ff
        /*04f0*/ 	.word	0x00000000
        /*04f4*/ 	.short	0x010a
        /*04f6*/ 	.byte	0x04
	.zero		1


	//   ....[65]....
        /*04f8*/ 	.word	0x00003f60
        /*04fc*/ 	.word	0x00000007
        /*0500*/ 	.word	0x00000070
        /*0504*/ 	.short	0x010a
        /*0506*/ 	.byte	0xff
	.zero		1


	//   ....[66]....
        /*0508*/ 	.word	0x000040d0
        /*050c*/ 	.word	0x00000000
        /*0510*/ 	.word	0x00000000
        /*0514*/ 	.short	0x0101
        /*0516*/ 	.byte	0xff
	.zero		1


	//   ....[67]....
        /*0518*/ 	.word	0x00004540
        /*051c*/ 	.word	0x000000ff
        /*0520*/ 	.word	0x00000068
        /*0524*/ 	.short	0x010a
        /*0526*/ 	.byte	0x11
	.zero		1


	//   ....[68]....
        /*0528*/ 	.word	0x000046c0
        /*052c*/ 	.word	0x000000ff
        /*0530*/ 	.word	0x00000058
        /*0534*/ 	.short	0x010a
        /*0536*/ 	.byte	0x11
	.zero		1


	//   ....[69]....
        /*0538*/ 	.word	0x000048d0
        /*053c*/ 	.word	0x000000ff
        /*0540*/ 	.word	0x00000050
        /*0544*/ 	.short	0x010b
        /*0546*/ 	.byte	0x11
	.zero		1


	//   ....[70]....
        /*0548*/ 	.word	0x000048e0
        /*054c*/ 	.word	0x000000ff
        /*0550*/ 	.word	0x00000000
        /*0554*/ 	.short	0x0101
        /*0556*/ 	.byte	0x30
	.zero		1


	//   ....[71]....
        /*0558*/ 	.word	0x00004920
        /*055c*/ 	.word	0x00000000
        /*0560*/ 	.word	0x00000058
        /*0564*/ 	.short	0x010a
        /*0566*/ 	.byte	0xff
	.zero		1


	//   ....[72]....
        /*0568*/ 	.word	0x00004c50
        /*056c*/ 	.word	0x00000003
        /*0570*/ 	.word	0x00000070
        /*0574*/ 	.short	0x010a
        /*0576*/ 	.byte	0xff
	.zero		1


	//   ....[73]....
        /*0578*/ 	.word	0x00004dd0
        /*057c*/ 	.word	0x00000000
        /*0580*/ 	.word	0x00000000
        /*0584*/ 	.short	0x0101
        /*0586*/ 	.byte	0xff
	.zero		1


	//   ....[74]....
        /*0588*/ 	.word	0x00005830
        /*058c*/ 	.word	0x000000ff
        /*0590*/ 	.word	0x00000050
        /*0594*/ 	.short	0x010a
        /*0596*/ 	.byte	0x2c
	.zero		1


	//   ....[75]....
        /*0598*/ 	.word	0x00005840
        /*059c*/ 	.word	0x00000010
        /*05a0*/ 	.word	0x00000090
        /*05a4*/ 	.short	0x010a
        /*05a6*/ 	.byte	0xff
	.zero		1


	//   ....[76]....
        /*05a8*/ 	.word	0x000059f0
        /*05ac*/ 	.word	0x000000ff
        /*05b0*/ 	.word	0x00000050
        /*05b4*/ 	.short	0x010a
        /*05b6*/ 	.byte	0x2c
	.zero		1


	//   ....[77]....
        /*05b8*/ 	.word	0x00005ad0
        /*05bc*/ 	.word	0x000000ff
        /*05c0*/ 	.word	0x00000000
        /*05c4*/ 	.short	0x0101
        /*05c6*/ 	.byte	0x04
	.zero		1


	//   ....[78]....
        /*05c8*/ 	.word	0x00005b30
        /*05cc*/ 	.word	0x00000010
        /*05d0*/ 	.word	0x00000090
        /*05d4*/ 	.short	0x010a
        /*05d6*/ 	.byte	0xff
	.zero		1


	//   ....[79]....
        /*05d8*/ 	.word	0x00005df0
        /*05dc*/ 	.word	0x000000ff
        /*05e0*/ 	.word	0x00000000
        /*05e4*/ 	.short	0x0101
        /*05e6*/ 	.byte	0x04
	.zero		1


	//   ....[80]....
        /*05e8*/ 	.word	0x000067f0
        /*05ec*/ 	.word	0x00000000
        /*05f0*/ 	.word	0x000000e0
        /*05f4*/ 	.short	0x010a
        /*05f6*/ 	.byte	0xff
	.zero		1


	//   ....[81]....
        /*05f8*/ 	.word	0x00006850
        /*05fc*/ 	.word	0x00000000
        /*0600*/ 	.word	0x00000028
        /*0604*/ 	.short	0x010a
        /*0606*/ 	.byte	0xff
	.zero		1


	//   ....[82]....
        /*0608*/ 	.word	0x000068b0
        /*060c*/ 	.word	0x00000000
        /*0610*/ 	.word	0x00000028
        /*0614*/ 	.short	0x010a
        /*0616*/ 	.byte	0xff
	.zero		1


	//   ....[83]....
        /*0618*/ 	.word	0x00006900
        /*061c*/ 	.word	0x00000003
        /*0620*/ 	.word	0x00000070
        /*0624*/ 	.short	0x010a
        /*0626*/ 	.byte	0xff
	.zero		1


	//   ....[84]....
        /*0628*/ 	.word	0x00006960
        /*062c*/ 	.word	0x00000000
        /*0630*/ 	.word	0x00000000
        /*0634*/ 	.short	0x010a
        /*0636*/ 	.byte	0xff
	.zero		1


	//   ....[85]....
        /*0638*/ 	.word	0x000069c0
        /*063c*/ 	.word	0x00000000
        /*0640*/ 	.word	0x00000000
        /*0644*/ 	.short	0x010a
        /*0646*/ 	.byte	0xff
	.zero		1


	//   ....[86]....
        /*0648*/ 	.word	0x00006a20
        /*064c*/ 	.word	0x00000000
        /*0650*/ 	.word	0x00000000
        /*0654*/ 	.short	0x010a
        /*0656*/ 	.byte	0xff
	.zero		1


	//   ....[87]....
        /*0658*/ 	.word	0x00006a80
        /*065c*/ 	.word	0x00000000
        /*0660*/ 	.word	0x00000000
        /*0664*/ 	.short	0x010a
        /*0666*/ 	.byte	0xff
	.zero		1


	//   ....[88]....
        /*0668*/ 	.word	0x00006ad0
        /*066c*/ 	.word	0x00000002
        /*0670*/ 	.word	0x000000d0
        /*0674*/ 	.short	0x010a
        /*0676*/ 	.byte	0xff
	.zero		1


	//   ....[89]....
        /*0678*/ 	.word	0x00006b30
        /*067c*/ 	.word	0x00000002
        /*0680*/ 	.word	0x00000080
        /*0684*/ 	.short	0x010a
        /*0686*/ 	.byte	0xff
	.zero		1


	//   ....[90]....
        /*0688*/ 	.word	0x00006b80
        /*068c*/ 	.word	0x00000002
        /*0690*/ 	.word	0x00000070
        /*0694*/ 	.short	0x010a
        /*0696*/ 	.byte	0xff
	.zero		1


	//   ....[91]....
        /*0698*/ 	.word	0x00006be0
        /*069c*/ 	.word	0x00000000
        /*06a0*/ 	.word	0x00000080
        /*06a4*/ 	.short	0x010a
        /*06a6*/ 	.byte	0xff
	.zero		1


	//   ....[92]....
        /*06a8*/ 	.word	0x00006c30
        /*06ac*/ 	.word	0x00000000
        /*06b0*/ 	.word	0x00000070
        /*06b4*/ 	.short	0x010a
        /*06b6*/ 	.byte	0xff
	.zero		1


	//   ....[93]....
        /*06b8*/ 	.word	0x00006c90
        /*06bc*/ 	.word	0x00000002
        /*06c0*/ 	.word	0x000000b0
        /*06c4*/ 	.short	0x010a
        /*06c6*/ 	.byte	0xff
	.zero		1


	//   ....[94]....
        /*06c8*/ 	.word	0x00006cf0
        /*06cc*/ 	.word	0x00000000
        /*06d0*/ 	.word	0x00000000
        /*06d4*/ 	.short	0x010a
        /*06d6*/ 	.byte	0xff
	.zero		1


	//   ....[95]....
        /*06d8*/ 	.word	0x00006d50
        /*06dc*/ 	.word	0x00000000
        /*06e0*/ 	.word	0x00000000
        /*06e4*/ 	.short	0x010a
        /*06e6*/ 	.byte	0xff
	.zero		1


	//   ....[96]....
        /*06e8*/ 	.word	0x00006db0
        /*06ec*/ 	.word	0x00000000
        /*06f0*/ 	.word	0x00000000
        /*06f4*/ 	.short	0x010a
        /*06f6*/ 	.byte	0xff
	.zero		1


	//   ....[97]....
        /*06f8*/ 	.word	0x00006e10
        /*06fc*/ 	.word	0x00000000
        /*0700*/ 	.word	0x00000000
        /*0704*/ 	.short	0x010a
        /*0706*/ 	.byte	0xff
	.zero		1


	//   ....[98]....
        /*0708*/ 	.word	0x00006e70
        /*070c*/ 	.word	0x00000000
        /*0710*/ 	.word	0x00000000
        /*0714*/ 	.short	0x010a
        /*0716*/ 	.byte	0xff
	.zero		1


	//   ....[99]....
        /*0718*/ 	.word	0x00006ec0
        /*071c*/ 	.word	0x00000007
        /*0720*/ 	.word	0x00000070
        /*0724*/ 	.short	0x010a
        /*0726*/ 	.byte	0xff
	.zero		1


	//   ....[100]....
        /*0728*/ 	.word	0x00006f20
        /*072c*/ 	.word	0x00000000
        /*0730*/ 	.word	0x00000068
        /*0734*/ 	.short	0x010a
        /*0736*/ 	.byte	0xff
	.zero		1


	//   ....[101]....
        /*0738*/ 	.word	0x00006f80
        /*073c*/ 	.word	0x00000000
        /*0740*/ 	.word	0x00000058
        /*0744*/ 	.short	0x010a
        /*0746*/ 	.byte	0xff
	.zero		1


	//   ....[102]....
        /*0748*/ 	.word	0x00006fd0
        /*074c*/ 	.word	0x00000003
        /*0750*/ 	.word	0x00000070
        /*0754*/ 	.short	0x010a
        /*0756*/ 	.byte	0xff
	.zero		1


	//   ....[103]....
        /*0758*/ 	.word	0x00007030
        /*075c*/ 	.word	0x00000000
        /*0760*/ 	.word	0x00000050
        /*0764*/ 	.short	0x010a
        /*0766*/ 	.byte	0xff
	.zero		1


	//   ....[104]....
        /*0768*/ 	.word	0x00007080
        /*076c*/ 	.word	0x00000010
        /*0770*/ 	.word	0x00000090
        /*0774*/ 	.short	0x010a
        /*0776*/ 	.byte	0xff
	.zero		1


	//----- nvinfo : EIATTR_NUM_MBARRIERS
	.align		4
.L_47:
        /*0778*/ 	.byte	0x03, 0x38
        /*077a*/ 	.short	0x001e


	//----- nvinfo : EIATTR_EXIT_INSTR_OFFSETS
	.align		4
        /*077c*/ 	.byte	0x04, 0x1c
        /*077e*/ 	.short	(.L_49 - .L_48)


	//   ....[0]....
.L_48:
        /*0780*/ 	.word	0x00002940


	//   ....[1]....
        /*0784*/ 	.word	0x00002e30


	//   ....[2]....
        /*0788*/ 	.word	0x00002e90


	//   ....[3]....
        /*078c*/ 	.word	0x00003d20


	//   ....[4]....
        /*0790*/ 	.word	0x00004950


	//   ....[5]....
        /*0794*/ 	.word	0x00004990


	//   ....[6]....
        /*0798*/ 	.word	0x000067e0


	//----- nvinfo : EIATTR_MAX_THREADS
	.align		4
.L_49:
        /*079c*/ 	.byte	0x04, 0x05
        /*079e*/ 	.short	(.L_51 - .L_50)
.L_50:
        /*07a0*/ 	.word	0x00000100
        /*07a4*/ 	.word	0x00000001
        /*07a8*/ 	.word	0x00000001


	//----- nvinfo : EIATTR_CRS_STACK_SIZE
	.align		4
.L_51:
        /*07ac*/ 	.byte	0x04, 0x1e
        /*07ae*/ 	.short	(.L_53 - .L_52)
.L_52:
        /*07b0*/ 	.word	0x00000000


	//----- nvinfo : EIATTR_CBANK_PARAM_SIZE
	.align		4
.L_53:
        /*07b4*/ 	.byte	0x03, 0x19
        /*07b6*/ 	.short	0x0800


	//----- nvinfo : EIATTR_PARAM_CBANK
	.align		4
        /*07b8*/ 	.byte	0x04, 0x0a
        /*07ba*/ 	.short	(.L_55 - .L_54)
	.align		4
.L_54:
        /*07bc*/ 	.word	index@(.nv.constant0._ZN7cutlass13device_kernelINS_4gemm6kernel13GemmUniversalIN4cute5tupleIJiiiiEEENS1_10collective13CollectiveMmaINS1_35MainloopSm100TmaUmmaWarpSpecializedILi5ELi2ELi4ENS5_IJNS4_1CILi1EEENSA_ILi2EEESB_EEEEENS5_IJNSA_ILi64EEESF_SF_EEEaNS5_IJlSB_lEEEaSH_NS4_8TiledMMAINS4_8MMA_AtomIJNS4_15SM100_MMA_S8_SSIaaiLi64ELi64ELNS4_4UMMA5MajorE0ELSM_0ELNSL_8SaturateE0EEEEEENS4_6LayoutINS5_IJSB_SB_SB_EEENS5_IJNSA_ILi0EEESS_SS_EEEEENS5_IJNS4_10UnderscoreESV_SV_EEEEENS4_23SM90_TMA_LOAD_MULTICASTENS4_14ComposedLayoutINS4_7SwizzleILi2ELi4ELi3EEENS4_18smem_ptr_flag_bitsILi8EEENSQ_INS5_IJNSA_ILi8EEESF_EEENS5_IJSF_SB_EEEEEEEvNS4_8identityENS4_13SM90_TMA_LOADES18_vS19_EENS_8epilogue10collective18CollectiveEpilogueINS1C_23Sm100TmaWarpSpecializedILi1ELi1ELi32ELb0ELb0EEEJSG_NS5_IJNSQ_ISF_SB_EES1H_EEEaSH_aSH_NS1C_6fusion15FusionCallbacksIS1G_NS1J_17LinearCombinationIaiaiLNS_15FloatRoundStyleE2EEESG_S1I_JEEENS4_5SM1004TMEM4LOAD26SM100_TMEM_LOAD_16dp32b32xES1A_S18_NS4_39AutoVectorizingCopyWithAssumedAlignmentILi128EEENS4_14SM90_TMA_STOREES18_S1U_S1U_EEEvvEEEEvNT_6ParamsE)
        /*07c0*/ 	.short	0x0380
        /*07c2*/ 	.short	0x0800


	//----- nvinfo : EIATTR_SW_WAR
	.align		4
.L_55:
        /*07c4*/ 	.byte	0x04, 0x36
        /*07c6*/ 	.short	(.L_57 - .L_56)
.L_56:
        /*07c8*/ 	.word	0x00000008
.L_57:


//--------------------- .nv.callgraph             --------------------------
	.section	.nv.callgraph,"",@"SHT_CUDA_CALLGRAPH"
	.align	4
	.sectionentsize	8
	.align		4
        /*0000*/ 	.word	0x00000000
	.align		4
        /*0004*/ 	.word	0xffffffff
	.align		4
        /*0008*/ 	.word	index@(_ZN7cutlass13device_kernelINS_4gemm6kernel13GemmUniversalIN4cute5tupleIJiiiiEEENS1_10collective13CollectiveMmaINS1_35MainloopSm100TmaUmmaWarpSpecializedILi5ELi2ELi4ENS5_IJNS4_1CILi1EEENSA_ILi2EEESB_EEEEENS5_IJNSA_ILi64EEESF_SF_EEEaNS5_IJlSB_lEEEaSH_NS4_8TiledMMAINS4_8MMA_AtomIJNS4_15SM100_MMA_S8_SSIaaiLi64ELi64ELNS4_4UMMA5MajorE0ELSM_0ELNSL_8SaturateE0EEEEEENS4_6LayoutINS5_IJSB_SB_SB_EEENS5_IJNSA_ILi0EEESS_SS_EEEEENS5_IJNS4_10UnderscoreESV_SV_EEEEENS4_23SM90_TMA_LOAD_MULTICASTENS4_14ComposedLayoutINS4_7SwizzleILi2ELi4ELi3EEENS4_18smem_ptr_flag_bitsILi8EEENSQ_INS5_IJNSA_ILi8EEESF_EEENS5_IJSF_SB_EEEEEEEvNS4_8identityENS4_13SM90_TMA_LOADES18_vS19_EENS_8epilogue10collective18CollectiveEpilogueINS1C_23Sm100TmaWarpSpecializedILi1ELi1ELi32ELb0ELb0EEEJSG_NS5_IJNSQ_ISF_SB_EES1H_EEEaSH_aSH_NS1C_6fusion15FusionCallbacksIS1G_NS1J_17LinearCombinationIaiaiLNS_15FloatRoundStyleE2EEESG_S1I_JEEENS4_5SM1004TMEM4LOAD26SM100_TMEM_LOAD_16dp32b32xES1A_S18_NS4_39AutoVectorizingCopyWithAssumedAlignmentILi128EEENS4_14SM90_TMA_STOREES18_S1U_S1U_EEEvvEEEEvNT_6ParamsE)
	.align		4
        /*000c*/ 	.word	index@(__assertfail)
	.align		4
        /*0010*/ 	.word	0x00000000
	.align		4
        /*0014*/ 	.word	0xfffffffe
	.align		4
        /*0018*/ 	.word	0x00000000
	.align		4
        /*001c*/ 	.word	0xfffffffd
	.align		4
        /*0020*/ 	.word	0x00000000
	.align		4
        /*0024*/ 	.word	0xfffffffc


//--------------------- .nv.constant4             --------------------------
	.section	.nv.constant4,"a",@progbits
	.align	8
	.align		8
.nv.constant4:
        /*0000*/ 	.dword	__assertfail
	.align		8
        /*0008*/ 	.dword	__unnamed_1
	.align		8
        /*0010*/ 	.dword	__unnamed_2
	.align		8
        /*0018*/ 	.dword	_ZN39_INTERNAL_3c350cf0_4_k_cu_31261c7b_98034cuda3std3__45__cpo5beginE
	.align		8
        /*0020*/ 	.dword	_ZN39_INTERNAL_3c350cf0_4_k_cu_31261c7b_98034cuda3std3__45__cpo3endE
	.align		8
        /*0028*/ 	.dword	_ZN39_INTERNAL_3c350cf0_4_k_cu_31261c7b_98034cuda3std3__45__cpo6cbeginE
	.align		8
        /*0030*/ 	.dword	_ZN39_INTERNAL_3c350cf0_4_k_cu_31261c7b_98034cuda3std3__45__cpo4cendE
	.align		8
        /*0038*/ 	.dword	_ZN39_INTERNAL_3c350cf0_4_k_cu_31261c7b_98034cuda3std3__441_GLOBAL__N__3c350cf0_4_k_cu_31261c7b_98036ignoreE
	.align		8
        /*0040*/ 	.dword	_ZN39_INTERNAL_3c350cf0_4_k_cu_31261c7b_98034cuda3std3__419piecewise_constructE
	.align		8
        /*0048*/ 	.dword	_ZN39_INTERNAL_3c350cf0_4_k_cu_31261c7b_98034cuda3std3__48in_placeE
	.align		8
        /*0050*/ 	.dword	_ZN39_INTERNAL_3c350cf0_4_k_cu_31261c7b_98034cuda3std6ranges3__45__cpo4swapE
	.align		8
        /*0058*/ 	.dword	_ZN39_INTERNAL_3c350cf0_4_k_cu_31261c7b_98034cuda3std6ranges3__45__cpo9iter_moveE
	.align		8
        /*0060*/ 	.dword	_ZN39_INTERNAL_3c350cf0_4_k_cu_31261c7b_98034cute7productE
	.align		8
        /*0068*/ 	.dword	_ZN39_INTERNAL_3c350cf0_4_k_cu_31261c7b_98034cute1_E
	.align		8
        /*0070*/ 	.dword	$str$25
	.align		8
        /*0078*/ 	.dword	$str$26
	.align		8
        /*0080*/ 	.dword	$str$27
	.align		8
        /*0088*/ 	.dword	$str$28


//--------------------- .text._ZN7cutlass13device_kernelINS_4gemm6kernel13GemmUniversalIN4cute5tupleIJiiiiEEENS1_10collective13CollectiveMmaINS1_35MainloopSm100TmaUmmaWarpSpecializedILi5ELi2ELi4ENS5_IJNS4_1CILi1EEENSA_ILi2EEESB_EEEEENS5_IJNSA_ILi64EEESF_SF_EEEaNS5_IJlSB_lEEEaSH_NS4_8TiledMMAINS4_8MMA_AtomIJNS4_15SM100_MMA_S8_SSIaaiLi64ELi64ELNS4_4UMMA5MajorE0ELSM_0ELNSL_8SaturateE0EEEEEENS4_6LayoutINS5_IJSB_SB_SB_EEENS5_IJNSA_ILi0EEESS_SS_EEEEENS5_IJNS4_10UnderscoreESV_SV_EEEEENS4_23SM90_TMA_LOAD_MULTICASTENS4_14ComposedLayoutINS4_7SwizzleILi2ELi4ELi3EEENS4_18smem_ptr_flag_bitsILi8EEENSQ_INS5_IJNSA_ILi8EEESF_EEENS5_IJSF_SB_EEEEEEEvNS4_8identityENS4_13SM90_TMA_LOADES18_vS19_EENS_8epilogue10collective18CollectiveEpilogueINS1C_23Sm100TmaWarpSpecializedILi1ELi1ELi32ELb0ELb0EEEJSG_NS5_IJNSQ_ISF_SB_EES1H_EEEaSH_aSH_NS1C_6fusion15FusionCallbacksIS1G_NS1J_17LinearCombinationIaiaiLNS_15FloatRoundStyleE2EEESG_S1I_JEEENS4_5SM1004TMEM4LOAD26SM100_TMEM_LOAD_16dp32b32xES1A_S18_NS4_39AutoVectorizingCopyWithAssumedAlignmentILi128EEENS4_14SM90_TMA_STOREES18_S1U_S1U_EEEvvEEEEvNT_6ParamsE --------------------------
	.section	.text._ZN7cutlass13device_kernelINS_4gemm6kernel13GemmUniversalIN4cute5tupleIJiiiiEEENS1_10collective13CollectiveMmaINS1_35MainloopSm100TmaUmmaWarpSpecializedILi5ELi2ELi4ENS5_IJNS4_1CILi1EEENSA_ILi2EEESB_EEEEENS5_IJNSA_ILi64EEESF_SF_EEEaNS5_IJlSB_lEEEaSH_NS4_8TiledMMAINS4_8MMA_AtomIJNS4_15SM100_MMA_S8_SSIaaiLi64ELi64ELNS4_4UMMA5MajorE0ELSM_0ELNSL_8SaturateE0EEEEEENS4_6LayoutINS5_IJSB_SB_SB_EEENS5_IJNSA_ILi0EEESS_SS_EEEEENS5_IJNS4_10UnderscoreESV_SV_EEEEENS4_23SM90_TMA_LOAD_MULTICASTENS4_14ComposedLayoutINS4_7SwizzleILi2ELi4ELi3EEENS4_18smem_ptr_flag_bitsILi8EEENSQ_INS5_IJNSA_ILi8EEESF_EEENS5_IJSF_SB_EEEEEEEvNS4_8identityENS4_13SM90_TMA_LOADES18_vS19_EENS_8epilogue10collective18CollectiveEpilogueINS1C_23Sm100TmaWarpSpecializedILi1ELi1ELi32ELb0ELb0EEEJSG_NS5_IJNSQ_ISF_SB_EES1H_EEEaSH_aSH_NS1C_6fusion15FusionCallbacksIS1G_NS1J_17LinearCombinationIaiaiLNS_15FloatRoundStyleE2EEESG_S1I_JEEENS4_5SM1004TMEM4LOAD26SM100_TMEM_LOAD_16dp32b32xES1A_S18_NS4_39AutoVectorizingCopyWithAssumedAlignmentILi128EEENS4_14SM90_TMA_STOREES18_S1U_S1U_EEEvvEEEEvNT_6ParamsE,"ax",@progbits
	.align	128
.text._ZN7cutlass13device_kernelINS_4gemm6kernel13GemmUniversalIN4cute5tupleIJiiiiEEENS1_10collective13CollectiveMmaINS1_35MainloopSm100TmaUmmaWarpSpecializedILi5ELi2ELi4ENS5_IJNS4_1CILi1EEENSA_ILi2EEESB_EEEEENS5_IJNSA_ILi64EEESF_SF_EEEaNS5_IJlSB_lEEEaSH_NS4_8TiledMMAINS4_8MMA_AtomIJNS4_15SM100_MMA_S8_SSIaaiLi64ELi64ELNS4_4UMMA5MajorE0ELSM_0ELNSL_8SaturateE0EEEEEENS4_6LayoutINS5_IJSB_SB_SB_EEENS5_IJNSA_ILi0EEESS_SS_EEEEENS5_IJNS4_10UnderscoreESV_SV_EEEEENS4_23SM90_TMA_LOAD_MULTICASTENS4_14ComposedLayoutINS4_7SwizzleILi2ELi4ELi3EEENS4_18smem_ptr_flag_bitsILi8EEENSQ_INS5_IJNSA_ILi8EEESF_EEENS5_IJSF_SB_EEEEEEEvNS4_8identityENS4_13SM90_TMA_LOADES18_vS19_EENS_8epilogue10collective18CollectiveEpilogueINS1C_23Sm100TmaWarpSpecializedILi1ELi1ELi32ELb0ELb0EEEJSG_NS5_IJNSQ_ISF_SB_EES1H_EEEaSH_aSH_NS1C_6fusion15FusionCallbacksIS1G_NS1J_17LinearCombinationIaiaiLNS_15FloatRoundStyleE2EEESG_S1I_JEEENS4_5SM1004TMEM4LOAD26SM100_TMEM_LOAD_16dp32b32xES1A_S18_NS4_39AutoVectorizingCopyWithAssumedAlignmentILi128EEENS4_14SM90_TMA_STOREES18_S1U_S1U_EEEvvEEEEvNT_6ParamsE:
        .type           _ZN7cutlass13device_kernelINS_4gemm6kernel13GemmUniversalIN4cute5tupleIJiiiiEEENS1_10collective13CollectiveMmaINS1_35MainloopSm100TmaUmmaWarpSpecializedILi5ELi2ELi4ENS5_IJNS4_1CILi1EEENSA_ILi2EEESB_EEEEENS5_IJNSA_ILi64EEESF_SF_EEEaNS5_IJlSB_lEEEaSH_NS4_8TiledMMAINS4_8MMA_AtomIJNS4_15SM100_MMA_S8_SSIaaiLi64ELi64ELNS4_4UMMA5MajorE0ELSM_0ELNSL_8SaturateE0EEEEEENS4_6LayoutINS5_IJSB_SB_SB_EEENS5_IJNSA_ILi0EEESS_SS_EEEEENS5_IJNS4_10UnderscoreESV_SV_EEEEENS4_23SM90_TMA_LOAD_MULTICASTENS4_14ComposedLayoutINS4_7SwizzleILi2ELi4ELi3EEENS4_18smem_ptr_flag_bitsILi8EEENSQ_INS5_IJNSA_ILi8EEESF_EEENS5_IJSF_SB_EEEEEEEvNS4_8identityENS4_13SM90_TMA_LOADES18_vS19_EENS_8epilogue10collective18CollectiveEpilogueINS1C_23Sm100TmaWarpSpecializedILi1ELi1ELi32ELb0ELb0EEEJSG_NS5_IJNSQ_ISF_SB_EES1H_EEEaSH_aSH_NS1C_6fusion15FusionCallbacksIS1G_NS1J_17LinearCombinationIaiaiLNS_15FloatRoundStyleE2EEESG_S1I_JEEENS4_5SM1004TMEM4LOAD26SM100_TMEM_LOAD_16dp32b32xES1A_S18_NS4_39AutoVectorizingCopyWithAssumedAlignmentILi128EEENS4_14SM90_TMA_STOREES18_S1U_S1U_EEEvvEEEEvNT_6ParamsE,@function
        .size           _ZN7cutlass13device_kernelINS_4gemm6kernel13GemmUniversalIN4cute5tupleIJiiiiEEENS1_10collective13CollectiveMmaINS1_35MainloopSm100TmaUmmaWarpSpecializedILi5ELi2ELi4ENS5_IJNS4_1CILi1EEENSA_ILi2EEESB_EEEEENS5_IJNSA_ILi64EEESF_SF_EEEaNS5_IJlSB_lEEEaSH_NS4_8TiledMMAINS4_8MMA_AtomIJNS4_15SM100_MMA_S8_SSIaaiLi64ELi64ELNS4_4UMMA5MajorE0ELSM_0ELNSL_8SaturateE0EEEEEENS4_6LayoutINS5_IJSB_SB_SB_EEENS5_IJNSA_ILi0EEESS_SS_EEEEENS5_IJNS4_10UnderscoreESV_SV_EEEEENS4_23SM90_TMA_LOAD_MULTICASTENS4_14ComposedLayoutINS4_7SwizzleILi2ELi4ELi3EEENS4_18smem_ptr_flag_bitsILi8EEENSQ_INS5_IJNSA_ILi8EEESF_EEENS5_IJSF_SB_EEEEEEEvNS4_8identityENS4_13SM90_TMA_LOADES18_vS19_EENS_8epilogue10collective18CollectiveEpilogueINS1C_23Sm100TmaWarpSpecializedILi1ELi1ELi32ELb0ELb0EEEJSG_NS5_IJNSQ_ISF_SB_EES1H_EEEaSH_aSH_NS1C_6fusion15FusionCallbacksIS1G_NS1J_17LinearCombinationIaiaiLNS_15FloatRoundStyleE2EEESG_S1I_JEEENS4_5SM1004TMEM4LOAD26SM100_TMEM_LOAD_16dp32b32xES1A_S18_NS4_39AutoVectorizingCopyWithAssumedAlignmentILi128EEENS4_14SM90_TMA_STOREES18_S1U_S1U_EEEvvEEEEvNT_6ParamsE,(.L_x_138 - _ZN7cutlass13device_kernelINS_4gemm6kernel13GemmUniversalIN4cute5tupleIJiiiiEEENS1_10collective13CollectiveMmaINS1_35MainloopSm100TmaUmmaWarpSpecializedILi5ELi2ELi4ENS5_IJNS4_1CILi1EEENSA_ILi2EEESB_EEEEENS5_IJNSA_ILi64EEESF_SF_EEEaNS5_IJlSB_lEEEaSH_NS4_8TiledMMAINS4_8MMA_AtomIJNS4_15SM100_MMA_S8_SSIaaiLi64ELi64ELNS4_4UMMA5MajorE0ELSM_0ELNSL_8SaturateE0EEEEEENS4_6LayoutINS5_IJSB_SB_SB_EEENS5_IJNSA_ILi0EEESS_SS_EEEEENS5_IJNS4_10UnderscoreESV_SV_EEEEENS4_23SM90_TMA_LOAD_MULTICASTENS4_14ComposedLayoutINS4_7SwizzleILi2ELi4ELi3EEENS4_18smem_ptr_flag_bitsILi8EEENSQ_INS5_IJNSA_ILi8EEESF_EEENS5_IJSF_SB_EEEEEEEvNS4_8identityENS4_13SM90_TMA_LOADES18_vS19_EENS_8epilogue10collective18CollectiveEpilogueINS1C_23Sm100TmaWarpSpecializedILi1ELi1ELi32ELb0ELb0EEEJSG_NS5_IJNSQ_ISF_SB_EES1H_EEEaSH_aSH_NS1C_6fusion15FusionCallbacksIS1G_NS1J_17LinearCombinationIaiaiLNS_15FloatRoundStyleE2EEESG_S1I_JEEENS4_5SM1004TMEM4LOAD26SM100_TMEM_LOAD_16dp32b32xES1A_S18_NS4_39AutoVectorizingCopyWithAssumedAlignmentILi128EEENS4_14SM90_TMA_STOREES18_S1U_S1U_EEEvvEEEEvNT_6ParamsE)
        .other          _ZN7cutlass13device_kernelINS_4gemm6kernel13GemmUniversalIN4cute5tupleIJiiiiEEENS1_10collective13CollectiveMmaINS1_35MainloopSm100TmaUmmaWarpSpecializedILi5ELi2ELi4ENS5_IJNS4_1CILi1EEENSA_ILi2EEESB_EEEEENS5_IJNSA_ILi64EEESF_SF_EEEaNS5_IJlSB_lEEEaSH_NS4_8TiledMMAINS4_8MMA_AtomIJNS4_15SM100_MMA_S8_SSIaaiLi64ELi64ELNS4_4UMMA5MajorE0ELSM_0ELNSL_8SaturateE0EEEEEENS4_6LayoutINS5_IJSB_SB_SB_EEENS5_IJNSA_ILi0EEESS_SS_EEEEENS5_IJNS4_10UnderscoreESV_SV_EEEEENS4_23SM90_TMA_LOAD_MULTICASTENS4_14ComposedLayoutINS4_7SwizzleILi2ELi4ELi3EEENS4_18smem_ptr_flag_bitsILi8EEENSQ_INS5_IJNSA_ILi8EEESF_EEENS5_IJSF_SB_EEEEEEEvNS4_8identityENS4_13SM90_TMA_LOADES18_vS19_EENS_8epilogue10collective18CollectiveEpilogueINS1C_23Sm100TmaWarpSpecializedILi1ELi1ELi32ELb0ELb0EEEJSG_NS5_IJNSQ_ISF_SB_EES1H_EEEaSH_aSH_NS1C_6fusion15FusionCallbacksIS1G_NS1J_17LinearCombinationIaiaiLNS_15FloatRoundStyleE2EEESG_S1I_JEEENS4_5SM1004TMEM4LOAD26SM100_TMEM_LOAD_16dp32b32xES1A_S18_NS4_39AutoVectorizingCopyWithAssumedAlignmentILi128EEENS4_14SM90_TMA_STOREES18_S1U_S1U_EEEvvEEEEvNT_6ParamsE,@"STO_CUDA_ENTRY STV_DEFAULT"
_ZN7cutlass13device_kernelINS_4gemm6kernel13GemmUniversalIN4cute5tupleIJiiiiEEENS1_10collective13CollectiveMmaINS1_35MainloopSm100TmaUmmaWarpSpecializedILi5ELi2ELi4ENS5_IJNS4_1CILi1EEENSA_ILi2EEESB_EEEEENS5_IJNSA_ILi64EEESF_SF_EEEaNS5_IJlSB_lEEEaSH_NS4_8TiledMMAINS4_8MMA_AtomIJNS4_15SM100_MMA_S8_SSIaaiLi64ELi64ELNS4_4UMMA5MajorE0ELSM_0ELNSL_8SaturateE0EEEEEENS4_6LayoutINS5_IJSB_SB_SB_EEENS5_IJNSA_ILi0EEESS_SS_EEEEENS5_IJNS4_10UnderscoreESV_SV_EEEEENS4_23SM90_TMA_LOAD_MULTICASTENS4_14ComposedLayoutINS4_7SwizzleILi2ELi4ELi3EEENS4_18smem_ptr_flag_bitsILi8EEENSQ_INS5_IJNSA_ILi8EEESF_EEENS5_IJSF_SB_EEEEEEEvNS4_8identityENS4_13SM90_TMA_LOADES18_vS19_EENS_8epilogue10collective18CollectiveEpilogueINS1C_23Sm100TmaWarpSpecializedILi1ELi1ELi32ELb0ELb0EEEJSG_NS5_IJNSQ_ISF_SB_EES1H_EEEaSH_aSH_NS1C_6fusion15FusionCallbacksIS1G_NS1J_17LinearCombinationIaiaiLNS_15FloatRoundStyleE2EEESG_S1I_JEEENS4_5SM1004TMEM4LOAD26SM100_TMEM_LOAD_16dp32b32xES1A_S18_NS4_39AutoVectorizingCopyWithAssumedAlignmentILi128EEENS4_14SM90_TMA_STOREES18_S1U_S1U_EEEvvEEEEvNT_6ParamsE:
[----:B------:R-:W1:Y:S01]  /*0000*/  LDC R1, c[0x0][0x37c] ;  /* 0x0000df00ff017b82 */ /* 0x000e620000000800 */
[----:B------:R-:W2:Y:S01]  /*0010*/  S2R R69, SR_TID.X ;  /* 0x0000000000457919 */ /* 0x000ea20000002100 */
[----:B------:R-:W3:Y:S01]  /*0020*/  LDCU.64 UR8, c[0x0][0x890] ;  /* 0x00011200ff0877ac */ /* 0x000ee20008000a00 */
[----:B------:R-:W-:Y:S02]  /*0030*/  PRMT R80, RZ, 0x7610, R80 ;  /* 0x00007610ff507816 */ /* 0x000fe40000000050 */
[----:B------:R-:W-:Y:S01]  /*0040*/  ELECT P3, URZ, PT ;  /* 0x0000000000ff782f */ /* 0x000fe20003860000 */
[----:B---3--:R-:W-:-:S04]  /*0050*/  UISETP.NE.U32.AND UP0, UPT, UR8, URZ, UPT ;  /* 0x000000ff0800728c */ /* 0x008fc8000bf05070 */
[----:B------:R-:W-:Y:S01]  /*0060*/  UISETP.NE.AND.EX UP0, UPT, UR9, URZ, UPT, UP0 ;  /* 0x000000ff0900728c */ /* 0x000fe2000bf05300 */
[----:B--2---:R-:W-:-:S05]  /*0070*/  SHF.R.U32.HI R81, RZ, 0x5, R69 ;  /* 0x00000005ff517819 */ /* 0x004fca0000011645 */
[----:B------:R-:W2:Y:S02]  /*0080*/  SHFL.IDX PT, R0, R81, RZ, 0x1f ;  /* 0x00001fff51007589 */ /* 0x000ea400000e0000 */
[----:B--2---:R-:W-:Y:S01]  /*0090*/  R2UR UR22, R0 ;  /* 0x00000000001672ca */ /* 0x004fe200000e0000 */
[----:B-1----:R-:W-:-:S14]  /*00a0*/  BRA.U UP0, `(.L_x_0) ;  /* 0x0000000100307547 */ /* 0x002fdc000b800000 */
[----:B------:R-:W1:Y:S02]  /*00b0*/  LDCU.64 UR4, c[0x0][0x888] ;  /* 0x00011100ff0477ac */ /* 0x000e640008000a00 */
[----:B-1----:R-:W-:-:S04]  /*00c0*/  UISETP.NE.U32.AND UP0, UPT, UR4, URZ, UPT ;  /* 0x000000ff0400728c */ /* 0x002fc8000bf05070 */
[----:B------:R-:W-:-:S09]  /*00d0*/  UISETP.NE.AND.EX UP0, UPT, UR5, URZ, UPT, UP0 ;  /* 0x000000ff0500728c */ /* 0x000fd2000bf05300 */
[----:B------:R-:W-:Y:S05]  /*00e0*/  BRA.U !UP0, `(.L_x_1) ;  /* 0x0000000108147547 */ /* 0x000fea000b800000 */
[----:B------:R-:W1:Y:S01]  /*00f0*/  LDC.64 R2, c[0x0][0x888] ;  /* 0x00022200ff027b82 */ /* 0x000e620000000a00 */
[----:B------:R-:W1:Y:S02]  /*0100*/  LDCU.64 UR4, c[0x0][0x358] ;  /* 0x00006b00ff0477ac */ /* 0x000e640008000a00 */
[----:B-1----:R1:W5:Y:S01]  /*0110*/  LDG.E R39, desc[UR4][R2.64] ;  /* 0x0000000402277981 */ /* 0x002362000c1e1900 */
[----:B------:R-:W-:Y:S01]  /*0120*/  HFMA2 R80, -RZ, RZ, 0, 5.9604644775390625e-08 ;  /* 0x00000001ff507431 */ /* 0x000fe200000001ff */
[----:B------:R-:W-:Y:S05]  /*0130*/  BRA `(.L_x_0) ;  /* 0x00000000000c7947 */ /* 0x000fea0003800000 */
.L_x_1:
[----:B------:R-:W1:Y:S01]  /*0140*/  LDCU UR4, c[0x0][0x880] ;  /* 0x00011000ff0477ac */ /* 0x000e620008000800 */
[----:B------:R-:W-:Y:S01]  /*0150*/  HFMA2 R80, -RZ, RZ, 0, 5.9604644775390625e-08 ;  /* 0x00000001ff507431 */ /* 0x000fe200000001ff */
[----:B-1----:R-:W-:-:S07]  /*0160*/  MOV R39, UR4 ;  /* 0x0000000400277c02 */ /* 0x002fce0008000f00 */
.L_x_0:
[----:B------:R-:W2:Y:S02]  /*0170*/  LDCU.64 UR4, c[0x0][0x8b0] ;  /* 0x00011600ff0477ac */ /* 0x000ea40008000a00 */
[----:B--2---:R-:W-:-:S04]  /*0180*/  UISETP.NE.U32.AND UP0, UPT, UR4, URZ, UPT ;  /* 0x000000ff0400728c */ /* 0x004fc8000bf05070 */
[----:B------:R-:W-:-:S09]  /*0190*/  UISETP.NE.AND.EX UP0, UPT, UR5, URZ, UPT, UP0 ;  /* 0x000000ff0500728c */ /* 0x000fd2000bf05300 */
[----:B------:R-:W-:Y:S05]  /*01a0*/  BRA.U UP0, `(.L_x_2) ;  /* 0x0000000100287547 */ /* 0x000fea000b800000 */
[----:B------:R-:W2:Y:S02]  /*01b0*/  LDCU.64 UR4, c[0x0][0x8a8] ;  /* 0x00011500ff0477ac */ /* 0x000ea40008000a00 */
[----:B--2---:R-:W-:-:S04]  /*01c0*/  UISETP.NE.U32.AND UP0, UPT, UR4, URZ, UPT ;  /* 0x000000ff0400728c */ /* 0x004fc8000bf05070 */
[----:B------:R-:W-:-:S09]  /*01d0*/  UISETP.NE.AND.EX UP0, UPT, UR5, URZ, UPT, UP0 ;  /* 0x000000ff0500728c */ /* 0x000fd2000bf05300 */
[----:B------:R-:W-:Y:S05]  /*01e0*/  BRA.U !UP0, `(.L_x_3) ;  /* 0x0000000108107547 */ /* 0x000fea000b800000 */
[----:B-1----:R-:W1:Y:S01]  /*01f0*/  LDC.64 R2, c[0x0][0x8a8] ;  /* 0x00022a00ff027b82 */ /* 0x002e620000000a00 */
[----:B------:R-:W1:Y:S02]  /*0200*/  LDCU.64 UR4, c[0x0][0x358] ;  /* 0x00006b00ff0477ac */ /* 0x000e640008000a00 */
[----:B-1----:R2:W5:Y:S01]  /*0210*/  LDG.E R38, desc[UR4][R2.64] ;  /* 0x0000000402267981 */ /* 0x002562000c1e1900 */
[----:B------:R-:W-:Y:S05]  /*0220*/  BRA `(.L_x_2) ;  /* 0x0000000000087947 */ /* 0x000fea0003800000 */
.L_x_3:
[----:B------:R-:W2:Y:S02]  /*0230*/  LDCU UR4, c[0x0][0x8a0] ;  /* 0x00011400ff0477ac */ /* 0x000ea40008000800 */
[----:B--2---:R-:W-:Y:S02]  /*0240*/  MOV R38, UR4 ;  /* 0x0000000400267c02 */ /* 0x004fe40008000f00 */
.L_x_2:
[----:B------:R-:W-:Y:S01]  /*0250*/  IMAD.U32 R0, RZ, RZ, UR22 ;  /* 0x00000016ff007e24 */ /* 0x000fe2000f8e00ff */
[----:B------:R-:W-:Y:S04]  /*0260*/  BSSY.RECONVERGENT B0, `(.L_x_4) ;  /* 0x000000c000007945 */ /* 0x000fe80003800200 */
[C---:B------:R-:W-:Y:S02]  /*0270*/  ISETP.NE.OR P1, PT, R0.reuse, 0x1, !P3 ;  /* 0x000000010000780c */ /* 0x040fe40005f25670 */
[----:B------:R-:W-:-:S11]  /*0280*/  ISETP.NE.OR P0, PT, R0, 0x3, !P3 ;  /* 0x000000030000780c */ /* 0x000fd60005f05670 */
[----:B------:R-:W-:Y:S05]  /*0290*/  @P1 BRA `(.L_x_5) ;  /* 0x0000000000201947 */ /* 0x000fea0003800000 */
[----:B------:R-:W3:Y:S02]  /*02a0*/  LDCU.64 UR4, c[0x0][0x348] ;  /* 0x00006900ff0477ac */ /* 0x000ee40008000a00 */
[----:B---3--:R-:W-:Y:S02]  /*02b0*/  UIADD3 UR6, UP1, UPT, UR4, 0x80, URZ ;  /* 0x0000008004067890 */ /* 0x008fe4000ff3e0ff */
[----:B------:R-:W-:Y:S02]  /*02c0*/  UIADD3 UR4, UP0, UPT, UR4, 0x180, URZ ;  /* 0x0000018004047890 */ /* 0x000fe4000ff1e0ff */
[----:B------:R-:W-:Y:S02]  /*02d0*/  UIADD3.X UR7, UPT, UPT, URZ, UR5, URZ, UP1, !UPT ;  /* 0x00000005ff077290 */ /* 0x000fe40008ffe4ff */
[----:B------:R-:W-:-:S07]  /*02e0*/  UIADD3.X UR5, UPT, UPT, URZ, UR5, URZ, UP0, !UPT ;  /* 0x00000005ff057290 */ /* 0x000fce00087fe4ff */
[----:B------:R3:W-:Y:S02]  /*02f0*/  UTMACCTL.PF [UR6] ;  /* 0x00000000060079b9 */ /* 0x0007e40008040000 */
[----:B------:R3:W-:Y:S02]  /*0300*/  UTMACCTL.PF [UR4] ;  /* 0x00000000040079b9 */ /* 0x0007e40008040000 */
[----:B---3--:R-:W-:Y:S01]  /*0310*/  NOP ;  /* 0x0000000000007918 */ /* 0x008fe20000000000 */
.L_x_5:
[----:B------:R-:W-:Y:S05]  /*0320*/  BSYNC.RECONVERGENT B0 ;  /* 0x0000000000007941 */ /* 0x000fea0003800200 */
.L_x_4:
[----:B------:R-:W-:Y:S04]  /*0330*/  BSSY.RECONVERGENT B0, `(.L_x_6) ;  /* 0x000000a000007945 */ /* 0x000fe80003800200 */
        /* <DEDUP_REMOVED lines=9> */
.L_x_7:
[----:B------:R-:W-:Y:S05]  /*03d0*/  BSYNC.RECONVERGENT B0 ;  /* 0x0000000000007941 */ /* 0x000fea0003800200 */
.L_x_6:
[----:B------:R-:W3:Y:S01]  /*03e0*/  LDCU.64 UR4, c[0x0][0x888] ;  /* 0x00011100ff0477ac */ /* 0x000ee20008000a00 */
[----:B------:R-:W-:Y:S02]  /*03f0*/  UISETP.EQ.U32.AND UP1, UPT, UR8, URZ, UPT ;  /* 0x000000ff0800728c */ /* 0x000fe4000bf22070 */
[----:B------:R-:W-:Y:S02]  /*0400*/  UPLOP3.LUT UP3, UPT, UPT, UPT, UPT, 0x80, 0x8 ;  /* 0x000000000008789c */ /* 0x000fe40003f6f070 */
[----:B---3--:R-:W-:-:S04]  /*0410*/  UISETP.NE.U32.AND UP0, UPT, UR4, URZ, UPT ;  /* 0x000000ff0400728c */ /* 0x008fc8000bf05070 */
[----:B------:R-:W-:-:S04]  /*0420*/  UISETP.NE.AND.EX UP0, UPT, UR5, URZ, UPT, UP0 ;  /* 0x000000ff0500728c */ /* 0x000fc8000bf05300 */
[----:B------:R-:W-:-:S04]  /*0430*/  UISETP.EQ.OR.EX UP2, UPT, UR9, URZ, !UP0, UP1 ;  /* 0x000000ff0900728c */ /* 0x000fc8000c742710 */
[----:B------:R-:W-:-:S05]  /*0440*/  UP2UR UR61, UPR, URZ, 0x4 ;  /* 0x00000004ff3d7883 */ /* 0x000fca0008000000 */
[----:B------:R-:W-:Y:S07]  /*0450*/  BRA.U !UP2, `(.L_x_8) ;  /* 0x000000010a207547 */ /* 0x000fee000b800000 */
[----:B-----5:R-:W-:Y:S01]  /*0460*/  R2UR UR5, R39 ;  /* 0x00000000270572ca */ /* 0x020fe200000e0000 */
[----:B------:R-:W-:Y:S02]  /*0470*/  UISETP.NE.U32.AND UP1, UPT, UR8, URZ, UPT ;  /* 0x000000ff0800728c */ /* 0x000fe4000bf25070 */
[----:B------:R-:W-:Y:S02]  /*0480*/  USEL UR4, URZ, 0xffffffff, UP0 ;  /* 0xffffffffff047887 */ /* 0x000fe40008000000 */
[----:B------:R-:W-:-:S08]  /*0490*/  UISETP.NE.AND.EX UP1, UPT, UR9, URZ, UPT, UP1 ;  /* 0x000000ff0900728c */ /* 0x000fd0000bf25310 */
[----:B------:R-:W-:-:S04]  /*04a0*/  UISETP.NE.AND UP0, UPT, UR5, URZ, UPT ;  /* 0x000000ff0500728c */ /* 0x000fc8000bf05270 */
[----:B------:R-:W-:-:S04]  /*04b0*/  @!UP1 USEL UR4, URZ, 0xffffffff, UP0 ;  /* 0xffffffffff049887 */ /* 0x000fc80008000000 */
[----:B------:R-:W-:-:S04]  /*04c0*/  ULOP3.LUT UR4, UR4, 0x1, URZ, 0xc0, !UPT ;  /* 0x0000000104047892 */ /* 0x000fc8000f8ec0ff */
[----:B------:R-:W-:-:S11]  /*04d0*/  UISETP.NE.U32.AND UP3, UPT, UR4, 0x1, UPT ;  /* 0x000000010400788c */ /* 0x000fd6000bf65070 */
.L_x_8:
[----:B-12---:R-:W1:Y:S01]  /*04e0*/  SHFL.IDX PT, R2, R81, RZ, 0x1f ;  /* 0x00001fff51027589 */ /* 0x006e6200000e0000 */
[----:B------:R-:W-:-:S04]  /*04f0*/  UISETP.NE.AND UP0, UPT, UR22, 0x2, UPT ;  /* 0x000000021600788c */ /* 0x000fc8000bf05270 */
[----:B------:R-:W-:Y:S01]  /*0500*/  USEL UR34, URZ, 0x1, UP0 ;  /* 0x00000001ff227887 */ /* 0x000fe20008000000 */
[----:B-1----:R-:W-:-:S13]  /*0510*/  ISETP.NE.AND P0, PT, R2, RZ, PT ;  /* 0x000000ff0200720c */ /* 0x002fda0003f05270 */
[----:B------:R-:W-:Y:S05]  /*0520*/  @P0 BRA `(.L_x_9) ;  /* 0x0000000000600947 */ /* 0x000fea0003800000 */
[----:B------:R-:W1:Y:S01]  /*0530*/  S2UR UR4, SR_CgaCtaId ;  /* 0x00000000000479c3 */ /* 0x000e620000008800 */
[----:B------:R-:W-:Y:S01]  /*0540*/  UMOV UR5, 0x400 ;  /* 0x0000040000057882 */ /* 0x000fe20000000000 */
[----:B------:R-:W-:Y:S01]  /*0550*/  UMOV UR8, 0x1 ;  /* 0x0000000100087882 */ /* 0x000fe20000000000 */
[----:B------:R-:W-:Y:S01]  /*0560*/  UMOV UR6, 0x2 ;  /* 0x0000000200067882 */ /* 0x000fe20000000000 */
[----:B------:R-:W-:-:S04]  /*0570*/  UIADD3 UR8, UPT, UPT, -UR8, 0x100000, URZ ;  /* 0x0010000008087890 */ /* 0x000fc8000fffe1ff */
[----:B------:R-:W-:Y:S02]  /*0580*/  USHF.L.U32 UR9, UR8, 0xb, URZ ;  /* 0x0000000b08097899 */ /* 0x000fe400080006ff */
[----:B------:R-:W-:Y:S02]  /*0590*/  USHF.L.U32 UR8, UR8, 0x1, URZ ;  /* 0x0000000108087899 */ /* 0x000fe400080006ff */
[----:B------:R-:W-:-:S04]  /*05a0*/  UIADD3 UR6, UPT, UPT, -UR6, 0x100000, URZ ;  /* 0x0010000006067890 */ /* 0x000fc8000fffe1ff */
[----:B------:R-:W-:Y:S02]  /*05b0*/  USHF.L.U32 UR7, UR6, 0xb, URZ ;  /* 0x0000000b06077899 */ /* 0x000fe400080006ff */
[----:B------:R-:W-:Y:S01]  /*05c0*/  USHF.L.U32 UR6, UR6, 0x1, URZ ;  /* 0x0000000106067899 */ /* 0x000fe200080006ff */
[----:B------:R-:W-:Y:S01]  /*05d0*/  ELECT P0, URZ, PT ;  /* 0x0000000000ff782f */ /* 0x000fe20003800000 */
[----:B-1----:R-:W-:Y:S01]  /*05e0*/  ULEA UR4, UR4, UR5, 0x18 ;  /* 0x0000000504047291 */ /* 0x002fe2000f8ec0ff */
[----:B------:R-:W1:Y:S11]  /*05f0*/  FENCE.VIEW.ASYNC.S ;  /* 0x00000000000073c6 */ /* 0x000e760000000000 */
[----:B-1----:R1:W2:Y:S01]  /*0600*/  SYNCS.EXCH.64 URZ, [UR4], UR8 ;  /* 0x0000000804ff75b2 */ /* 0x0022a20008000100 */
[----:B------:R1:W3:Y:S01]  /*0610*/  SYNCS.EXCH.64 URZ, [UR4+0x28], UR6 ;  /* 0x0000280604ff75b2 */ /* 0x0002e20008000100 */
[----:B------:R1:W4:Y:S01]  /*0620*/  SYNCS.EXCH.64 URZ, [UR4+0x8], UR8 ;  /* 0x0000080804ff75b2 */ /* 0x0003220008000100 */
[----:B------:R1:W1:Y:S01]  /*0630*/  SYNCS.EXCH.64 URZ, [UR4+0x30], UR6 ;  /* 0x0000300604ff75b2 */ /* 0x0002620008000100 */
[----:B------:R1:W1:Y:S01]  /*0640*/  SYNCS.EXCH.64 URZ, [UR4+0x10], UR8 ;  /* 0x0000100804ff75b2 */ /* 0x0002620008000100 */
[----:B------:R1:W1:Y:S01]  /*0650*/  SYNCS.EXCH.64 URZ, [UR4+0x38], UR6 ;  /* 0x0000380604ff75b2 */ /* 0x0002620008000100 */
[----:B------:R1:W1:Y:S01]  /*0660*/  SYNCS.EXCH.64 URZ, [UR4+0x18], UR8 ;  /* 0x0000180804ff75b2 */ /* 0x0002620008000100 */
[----:B------:R1:W1:Y:S01]  /*0670*/  SYNCS.EXCH.64 URZ, [UR4+0x40], UR6 ;  /* 0x0000400604ff75b2 */ /* 0x0002620008000100 */
[----:B------:R1:W1:Y:S01]  /*0680*/  SYNCS.EXCH.64 URZ, [UR4+0x20], UR8 ;  /* 0x0000200804ff75b2 */ /* 0x0002620008000100 */
[----:B------:R1:W1:Y:S01]  /*0690*/  SYNCS.EXCH.64 URZ, [UR4+0x48], UR6 ;  /* 0x0000480604ff75b2 */ /* 0x0002620008000100 */
[----:B------:R-:W-:Y:S01]  /*06a0*/  NOP ;  /* 0x0000000000007918 */ /* 0x000fe20000000000 */
.L_x_9:
[----:B------:R-:W2:Y:S01]  /*06b0*/  SHFL.IDX PT, R2, R81, RZ, 0x1f ;  /* 0x00001fff51027589 */ /* 0x000ea200000e0000 */
[----:B------:R-:W-:Y:S01]  /*06c0*/  NOP ;  /* 0x0000000000007918 */ /* 0x000fe20000000000 */
[----:B--2---:R-:W-:-:S13]  /*06d0*/  ISETP.NE.AND P0, PT, R2, 0x1, PT ;  /* 0x000000010200780c */ /* 0x004fda0003f05270 */
[----:B------:R-:W-:Y:S05]  /*06e0*/  @P0 BRA `(.L_x_10) ;  /* 0x0000000000400947 */ /* 0x000fea0003800000 */
[----:B-1----:R-:W1:Y:S01]  /*06f0*/  S2UR UR4, SR_CgaCtaId ;  /* 0x00000000000479c3 */ /* 0x002e620000008800 */
        /* <DEDUP_REMOVED lines=12> */
[----:B-1----:R2:W1:Y:S01]  /*07c0*/  SYNCS.EXCH.64 URZ, [UR4+0x50], UR8 ;  /* 0x0000500804ff75b2 */ /* 0x0024620008000100 */
[----:B------:R2:W1:Y:S02]  /*07d0*/  SYNCS.EXCH.64 URZ, [UR4+0x58], UR6 ;  /* 0x0000580604ff75b2 */ /* 0x0004640008000100 */
[----:B--2---:R-:W-:Y:S01]  /*07e0*/  NOP ;  /* 0x0000000000007918 */ /* 0x004fe20000000000 */
.L_x_10:
[----:B------:R-:W2:Y:S01]  /*07f0*/  SHFL.IDX PT, R2, R81, RZ, 0x1f ;  /* 0x00001fff51027589 */ /* 0x000ea200000e0000 */
[----:B------:R-:W-:Y:S01]  /*0800*/  NOP ;  /* 0x0000000000007918 */ /* 0x000fe20000000000 */
[----:B--2---:R-:W-:-:S13]  /*0810*/  ISETP.NE.AND P0, PT, R2, 0x3, PT ;  /* 0x000000030200780c */ /* 0x004fda0003f05270 */
[----:B------:R-:W-:Y:S05]  /*0820*/  @P0 BRA `(.L_x_11) ;  /* 0x0000000000300947 */ /* 0x000fea0003800000 */
[----:B-1----:R-:W1:Y:S01]  /*0830*/  S2UR UR6, SR_CgaCtaId ;  /* 0x00000000000679c3 */ /* 0x002e620000008800 */
[----:B------:R-:W-:Y:S01]  /*0840*/  UMOV UR4, 0x400 ;  /* 0x0000040000047882 */ /* 0x000fe20000000000 */
[----:B------:R-:W-:Y:S01]  /*0850*/  UMOV UR5, 0x20 ;  /* 0x0000002000057882 */ /* 0x000fe20000000000 */
[----:B------:R-:W-:Y:S01]  /*0860*/  ELECT P0, URZ, PT ;  /* 0x0000000000ff782f */ /* 0x000fe20003800000 */
[----:B-1----:R-:W-:Y:S02]  /*0870*/  ULEA UR6, UR6, UR4, 0x18 ;  /* 0x0000000406067291 */ /* 0x002fe4000f8ec0ff */
[----:B------:R-:W-:-:S04]  /*0880*/  UIADD3 UR4, UPT, UPT, -UR5, 0x100000, URZ ;  /* 0x0010000005047890 */ /* 0x000fc8000fffe1ff */
[----:B------:R-:W-:Y:S02]  /*0890*/  USHF.L.U32 UR5, UR4, 0xb, URZ ;  /* 0x0000000b04057899 */ /* 0x000fe400080006ff */
[----:B------:R-:W-:Y:S01]  /*08a0*/  USHF.L.U32 UR4, UR4, 0x1, URZ ;  /* 0x0000000104047899 */ /* 0x000fe200080006ff */
[----:B------:R-:W1:Y:S11]  /*08b0*/  FENCE.VIEW.ASYNC.S ;  /* 0x00000000000073c6 */ /* 0x000e760000000000 */
[----:B-1----:R2:W1:Y:S01]  /*08c0*/  SYNCS.EXCH.64 URZ, [UR6+0x60], UR4 ;  /* 0x0000600406ff75b2 */ /* 0x0024620008000100 */
[----:B------:R2:W1:Y:S02]  /*08d0*/  SYNCS.EXCH.64 URZ, [UR6+0x68], UR4 ;  /* 0x0000680406ff75b2 */ /* 0x0004640008000100 */
[----:B--2---:R-:W-:Y:S01]  /*08e0*/  NOP ;  /* 0x0000000000007918 */ /* 0x004fe20000000000 */
.L_x_11:
[----:B------:R-:W2:Y:S01]  /*08f0*/  SHFL.IDX PT, R2, R81, RZ, 0x1f ;  /* 0x00001fff51027589 */ /* 0x000ea200000e0000 */
[----:B------:R-:W-:Y:S01]  /*0900*/  NOP ;  /* 0x0000000000007918 */ /* 0x000fe20000000000 */
[----:B--2---:R-:W-:-:S13]  /*0910*/  ISETP.NE.AND P0, PT, R2, 0x4, PT ;  /* 0x000000040200780c */ /* 0x004fda0003f05270 */
[----:B------:R-:W-:Y:S05]  /*0920*/  @P0 BRA `(.L_x_12) ;  /* 0x00000000004c0947 */ /* 0x000fea0003800000 */
[----:B-1----:R-:W1:Y:S01]  /*0930*/  S2UR UR6, SR_CgaCtaId ;  /* 0x00000000000679c3 */ /* 0x002e620000008800 */
[----:B------:R-:W-:Y:S01]  /*0940*/  UMOV UR4, 0x1e0 ;  /* 0x000001e000047882 */ /* 0x000fe20000000000 */
[----:B------:R-:W-:Y:S01]  /*0950*/  UMOV UR5, 0x400 ;  /* 0x0000040000057882 */ /* 0x000fe20000000000 */
[----:B------:R-:W-:Y:S01]  /*0960*/  USEL UR4, UR4, 0x1a0, UP3 ;  /* 0x000001a004047887 */ /* 0x000fe20009800000 */
[----:B------:R-:W-:Y:S01]  /*0970*/  UMOV UR8, 0x1 ;  /* 0x0000000100087882 */ /* 0x000fe20000000000 */
[----:B------:R-:W-:Y:S01]  /*0980*/  ELECT P0, URZ, PT ;  /* 0x0000000000ff782f */ /* 0x000fe20003800000 */
[----:B------:R-:W-:-:S04]  /*0990*/  UIADD3 UR8, UPT, UPT, -UR8, 0x100000, URZ ;  /* 0x0010000008087890 */ /* 0x000fc8000fffe1ff */
[----:B------:R-:W-:Y:S02]  /*09a0*/  USHF.L.U32 UR9, UR8, 0xb, URZ ;  /* 0x0000000b08097899 */ /* 0x000fe400080006ff */
[----:B------:R-:W-:Y:S02]  /*09b0*/  USHF.L.U32 UR8, UR8, 0x1, URZ ;  /* 0x0000000108087899 */ /* 0x000fe400080006ff */
[----:B-1----:R-:W-:Y:S02]  /*09c0*/  ULEA UR6, UR6, UR5, 0x18 ;  /* 0x0000000506067291 */ /* 0x002fe4000f8ec0ff */
[----:B------:R-:W-:-:S04]  /*09d0*/  UIADD3 UR4, UPT, UPT, -UR4, 0x100000, URZ ;  /* 0x0010000004047890 */ /* 0x000fc8000fffe1ff */
[----:B------:R-:W-:Y:S02]  /*09e0*/  USHF.L.U32 UR5, UR4, 0xb, URZ ;  /* 0x0000000b04057899 */ /* 0x000fe400080006ff */
[----:B------:R-:W-:Y:S01]  /*09f0*/  USHF.L.U32 UR4, UR4, 0x1, URZ ;  /* 0x0000000104047899 */ /* 0x000fe200080006ff */
[----:B------:R-:W1:Y:S03]  /*0a00*/  FENCE.VIEW.ASYNC.S ;  /* 0x00000000000073c6 */ /* 0x000e660000000000 */
[----:B-1----:R2:W1:Y:S08]  /*0a10*/  SYNCS.EXCH.64 URZ, [UR6+0x70], UR8 ;  /* 0x0000700806ff75b2 */ /* 0x0024700008000100 */
[----:B------:R2:W1:Y:S01]  /*0a20*/  SYNCS.EXCH.64 URZ, [UR6+0x80], UR4 ;  /* 0x0000800406ff75b2 */ /* 0x0004620008000100 */
[----:B------:R2:W1:Y:S01]  /*0a30*/  SYNCS.EXCH.64 URZ, [UR6+0x78], UR8 ;  /* 0x0000780806ff75b2 */ /* 0x0004620008000100 */
[----:B------:R2:W1:Y:S02]  /*0a40*/  SYNCS.EXCH.64 URZ, [UR6+0x88], UR4 ;  /* 0x0000880406ff75b2 */ /* 0x0004640008000100 */
[----:B--2---:R-:W-:Y:S01]  /*0a50*/  NOP ;  /* 0x0000000000007918 */ /* 0x004fe20000000000 */
.L_x_12:
        /* <DEDUP_REMOVED lines=18> */
[----:B------:R2:W1:Y:S01]  /*0b80*/  SYNCS.EXCH.64 URZ, [UR4+0xb0], UR6 ;  /* 0x0000b00604ff75b2 */ /* 0x0004620008000100 */
[----:B------:R2:W1:Y:S01]  /*0b90*/  SYNCS.EXCH.64 URZ, [UR4+0x98], UR8 ;  /* 0x0000980804ff75b2 */ /* 0x0004620008000100 */
[----:B------:R2:W1:Y:S01]  /*0ba0*/  SYNCS.EXCH.64 URZ, [UR4+0xb8], UR6 ;  /* 0x0000b80604ff75b2 */ /* 0x0004620008000100 */
[----:B------:R2:W1:Y:S01]  /*0bb0*/  SYNCS.EXCH.64 URZ, [UR4+0xa0], UR8 ;  /* 0x0000a00804ff75b2 */ /* 0x0004620008000100 */
[----:B------:R2:W1:Y:S01]  /*0bc0*/  SYNCS.EXCH.64 URZ, [UR4+0xc0], UR6 ;  /* 0x0000c00604ff75b2 */ /* 0x0004620008000100 */
[----:B------:R2:W1:Y:S01]  /*0bd0*/  SYNCS.EXCH.64 URZ, [UR4+0xa8], UR8 ;  /* 0x0000a80804ff75b2 */ /* 0x0004620008000100 */
[----:B------:R2:W1:Y:S02]  /*0be0*/  SYNCS.EXCH.64 URZ, [UR4+0xc8], UR6 ;  /* 0x0000c80604ff75b2 */ /* 0x0004640008000100 */
[----:B--2---:R-:W-:Y:S01]  /*0bf0*/  NOP ;  /* 0x0000000000007918 */ /* 0x004fe20000000000 */
.L_x_13:
[----:B------:R-:W2:Y:S01]  /*0c00*/  SHFL.IDX PT, R2, R81, RZ, 0x1f ;  /* 0x00001fff51027589 */ /* 0x000ea200000e0000 */
[----:B------:R-:W1:Y:S01]  /*0c10*/  S2UR UR48, SR_CgaCtaId ;  /* 0x00000000003079c3 */ /* 0x000e620000008800 */
[----:B------:R-:W-:Y:S01]  /*0c20*/  NOP ;  /* 0x0000000000007918 */ /* 0x000fe20000000000 */
[----:B--2---:R-:W-:-:S13]  /*0c30*/  ISETP.NE.AND P0, PT, R2, 0x3, PT ;  /* 0x000000030200780c */ /* 0x004fda0003f05270 */
[----:B-1----:R-:W-:Y:S05]  /*0c40*/  @P0 BRA `(.L_x_14) ;  /* 0x0000000000340947 */ /* 0x002fea0003800000 */
[----:B------:R-:W-:Y:S01]  /*0c50*/  UMOV UR4, 0x400 ;  /* 0x0000040000047882 */ /* 0x000fe20000000000 */
[----:B------:R-:W-:Y:S01]  /*0c60*/  UMOV UR6, 0x20 ;  /* 0x0000002000067882 */ /* 0x000fe20000000000 */
[----:B------:R-:W-:Y:S02]  /*0c70*/  ULEA UR4, UR48, UR4, 0x18 ;  /* 0x0000000430047291 */ /* 0x000fe4000f8ec0ff */
[----:B------:R-:W-:-:S04]  /*0c80*/  UIADD3 UR6, UPT, UPT, -UR6, 0x100000, URZ ;  /* 0x0010000006067890 */ /* 0x000fc8000fffe1ff */
[----:B------:R-:W-:Y:S02]  /*0c90*/  USHF.L.U32 UR7, UR6, 0xb, URZ ;  /* 0x0000000b06077899 */ /* 0x000fe400080006ff */
[----:B------:R-:W-:Y:S01]  /*0ca0*/  USHF.L.U32 UR6, UR6, 0x1, URZ ;  /* 0x0000000106067899 */ /* 0x000fe200080006ff */
[----:B------:R-:W-:Y:S01]  /*0cb0*/  ELECT P0, URZ, PT ;  /* 0x0000000000ff782f */ /* 0x000fe20003800000 */
[----:B------:R-:W1:Y:S10]  /*0cc0*/  FENCE.VIEW.ASYNC.S ;  /* 0x00000000000073c6 */ /* 0x000e740000000000 */
[----:B-1----:R1:W2:Y:S01]  /*0cd0*/  SYNCS.EXCH.64 URZ, [UR4+0xd0], UR6 ;  /* 0x0000d00604ff75b2 */ /* 0x0022a20008000100 */
[----:B------:R1:W1:Y:S01]  /*0ce0*/  SYNCS.EXCH.64 URZ, [UR4+0xe0], UR6 ;  /* 0x0000e00604ff75b2 */ /* 0x0002620008000100 */
[----:B------:R1:W1:Y:S01]  /*0cf0*/  SYNCS.EXCH.64 URZ, [UR4+0xd8], UR6 ;  /* 0x0000d80604ff75b2 */ /* 0x0002620008000100 */
[----:B------:R1:W1:Y:S01]  /*0d00*/  SYNCS.EXCH.64 URZ, [UR4+0xe8], UR6 ;  /* 0x0000e80604ff75b2 */ /* 0x0002620008000100 */
[----:B------:R-:W-:Y:S01]  /*0d10*/  NOP ;  /* 0x0000000000007918 */ /* 0x000fe20000000000 */
.L_x_14:
[----:B-1----:R-:W1:Y:S01]  /*0d20*/  LDCU UR4, c[0x0][0x36c] ;  /* 0x00006d80ff0477ac */ /* 0x002e620008000800 */
[----:B------:R-:W-:Y:S01]  /*0d30*/  ISETP.NE.OR P3, PT, R0, 0x2, !P3 ;  /* 0x000000020000780c */ /* 0x000fe20005f65670 */
[----:B------:R-:W-:Y:S01]  /*0d40*/  NOP ;  /* 0x0000000000007918 */ /* 0x000fe20000000000 */
[----:B------:R-:W-:Y:S01]  /*0d50*/  LOP3.LUT R0, R69, 0x1f, RZ, 0xc0, !PT ;  /* 0x0000001f45007812 */ /* 0x000fe200078ec0ff */
[----:B------:R-:W-:Y:S02]  /*0d60*/  UISETP.NE.AND UP4, UPT, UR22, URZ, UPT ;  /* 0x000000ff1600728c */ /* 0x000fe4000bf85270 */
[----:B-1----:R-:W-:-:S09]  /*0d70*/  UISETP.EQ.U32.AND UP5, UPT, UR4, 0x1, UPT ;  /* 0x000000010400788c */ /* 0x002fd2000bfa2070 */
[----:B------:R-:W-:Y:S05]  /*0d80*/  BRA.U !UP5, `(.L_x_15) ;  /* 0x000000010d087547 */ /* 0x000fea000b800000 */
[----:B--234-:R-:W-:Y:S01]  /*0d90*/  UCGABAR_ARV ;  /* 0x00000000000079c7 */ /* 0x01cfe20008000000 */
[----:B------:R-:W-:Y:S05]  /*0da0*/  BRA `(.L_x_16) ;  /* 0x0000000000047947 */ /* 0x000fea0003800000 */
.L_x_15:
[----:B--234-:R-:W-:Y:S01]  /*0db0*/  NOP ;  /* 0x0000000000007918 */ /* 0x01cfe20000000000 */
.L_x_16:
[----:B------:R-:W1:Y:S01]  /*0dc0*/  S2UR UR7, SR_CTAID.X ;  /* 0x00000000000779c3 */ /* 0x000e620000002500 */
[----:B------:R-:W-:-:S05]  /*0dd0*/  CS2R.32 R3, SR_CgaSize ;  /* 0x0000000000037805 */ /* 0x000fca0000008a00 */
[----:B------:R-:W-:-:S05]  /*0de0*/  IMAD R3, R3, -0xa0, RZ ;  /* 0xffffff6003037824 */ /* 0x000fca00078e02ff */
[----:B------:R-:W-:-:S14]  /*0df0*/  R2UR UR5, R3 ;  /* 0x00000000030572ca */ /* 0x000fdc00000e0000 */
[----:B------:R-:W2:Y:S01]  /*0e00*/  LDCU UR5, c[0x0][UR5+0x2b0] ;  /* 0x00005600050577ac */ /* 0x000ea20008000800 */
[----:B------:R-:W-:-:S05]  /*0e10*/  CS2R.32 R3, SR_CgaSize ;  /* 0x0000000000037805 */ /* 0x000fca0000008a00 */
[----:B------:R-:W-:-:S05]  /*0e20*/  IMAD R3, R3, -0xa0, RZ ;  /* 0xffffff6003037824 */ /* 0x000fca00078e02ff */
[----:B------:R-:W-:-:S14]  /*0e30*/  R2UR UR4, R3 ;  /* 0x00000000030472ca */ /* 0x000fdc00000e0000 */
[----:B------:R-:W3:Y:S01]  /*0e40*/  LDCU UR4, c[0x0][UR4+0x2b4] ;  /* 0x00005680040477ac */ /* 0x000ee20008000800 */
[----:B------:R-:W4:Y:S01]  /*0e50*/  S2UR UR8, SR_CTAID.Y ;  /* 0x00000000000879c3 */ /* 0x000f220000002600 */
[----:B------:R-:W3:Y:S01]  /*0e60*/  LDCU UR23, c[0x0][0xb24] ;  /* 0x00016480ff1777ac */ /* 0x000ee20008000800 */
[----:B------:R-:W-:-:S05]  /*0e70*/  CS2R.32 R3, SR_CgaSize ;  /* 0x0000000000037805 */ /* 0x000fca0000008a00 */
[----:B------:R-:W-:-:S05]  /*0e80*/  IMAD R3, R3, -0xa0, RZ ;  /* 0xffffff6003037824 */ /* 0x000fca00078e02ff */
[----:B------:R-:W-:-:S14]  /*0e90*/  R2UR UR60, R3 ;  /* 0x00000000033c72ca */ /* 0x000fdc00000e0000 */
[----:B------:R-:W3:Y:S01]  /*0ea0*/  LDCU UR60, c[0x0][UR60+0x2a0] ;  /* 0x000054003c3c77ac */ /* 0x000ee20008000800 */
[----:B------:R-:W1:Y:S01]  /*0eb0*/  S2UR UR36, SR_CTAID.Z ;  /* 0x00000000002479c3 */ /* 0x000e620000002700 */
[----:B------:R-:W-:-:S05]  /*0ec0*/  CS2R.32 R3, SR_CgaSize ;  /* 0x0000000000037805 */ /* 0x000fca0000008a00 */
[----:B------:R-:W-:-:S05]  /*0ed0*/  IMAD R3, R3, -0xa0, RZ ;  /* 0xffffff6003037824 */ /* 0x000fca00078e02ff */
[----:B------:R-:W-:-:S14]  /*0ee0*/  R2UR UR57, R3 ;  /* 0x00000000033972ca */ /* 0x000fdc00000e0000 */
[----:B------:R-:W3:Y:S01]  /*0ef0*/  LDCU UR57, c[0x0][UR57+0x2a4] ;  /* 0x00005480393977ac */ /* 0x000ee20008000800 */
[----:B------:R-:W3:Y:S01]  /*0f00*/  LDCU UR40, c[0x0][0xb24] ;  /* 0x00016480ff2877ac */ /* 0x000ee20008000800 */
[----:B-1----:R-:W-:Y:S01]  /*0f10*/  I2FP.F32.U32 R3, UR7 ;  /* 0x0000000700037c45 */ /* 0x002fe20008201000 */
[----:B------:R-:W1:Y:S04]  /*0f20*/  LDCU UR26, c[0x0][0xb30] ;  /* 0x00016600ff1a77ac */ /* 0x000e680008000800 */
[----:B--2---:R-:W-:Y:S01]  /*0f30*/  FMUL R3, R3, UR5 ;  /* 0x0000000503037c20 */ /* 0x004fe20008400000 */
[----:B------:R-:W-:Y:S01]  /*0f40*/  USHF.L.U32 UR24, UR48, 0xb, URZ ;  /* 0x0000000b30187899 */ /* 0x000fe200080006ff */
[----:B----4-:R-:W-:Y:S01]  /*0f50*/  I2FP.F32.U32 R2, UR8 ;  /* 0x0000000800027c45 */ /* 0x010fe20008201000 */
[----:B---3--:R-:W-:-:S03]  /*0f60*/  UISETP.GE.AND UP2, UPT, UR23, 0x1, UPT ;  /* 0x000000011700788c */ /* 0x008fc6000bf46270 */
[----:B------:R-:W2:Y:S01]  /*0f70*/  F2I.U32.TRUNC.NTZ R3, R3 ;  /* 0x0000000300037305 */ /* 0x000ea2000020f000 */
[----:B------:R-:W-:Y:S01]  /*0f80*/  UMOV UR46, UR7 ;  /* 0x00000007002e7c82 */ /* 0x000fe20008000000 */
[----:B------:R-:W-:Y:S01]  /*0f90*/  FMUL R2, R2, UR4 ;  /* 0x0000000402027c20 */ /* 0x000fe20008400000 */
[----:B------:R-:W-:-:S05]  /*0fa0*/  UMOV UR45, UR8 ;  /* 0x00000008002d7c82 */ /* 0x000fca0008000000 */
[----:B------:R-:W3:Y:S01]  /*0fb0*/  F2I.U32.TRUNC.NTZ R2, R2 ;  /* 0x0000000200027305 */ /* 0x000ee2000020f000 */
[----:B--2---:R-:W-:Y:S02]  /*0fc0*/  R2UR UR4, R3 ;  /* 0x00000000030472ca */ /* 0x004fe400000e0000 */
[----:B---3--:R-:W-:Y:S02]  /*0fd0*/  R2UR UR6, R2 ;  /* 0x00000000020672ca */ /* 0x008fe400000e0000 */
[----:B------:R-:W-:-:S09]  /*0fe0*/  PRMT R2, RZ, 0x7610, R2 ;  /* 0x00007610ff027816 */ /* 0x000fd20000000002 */
[----:B------:R-:W-:-:S04]  /*0ff0*/  UIADD3 UR5, UPT, UPT, -UR4, URZ, URZ ;  /* 0x000000ff04057290 */ /* 0x000fc8000fffe1ff */
[----:B------:R-:W-:Y:S02]  /*1000*/  UIMAD UR60, UR60, UR5, UR7 ;  /* 0x000000053c3c72a4 */ /* 0x000fe4000f8e0207 */
[----:B------:R-:W-:-:S04]  /*1010*/  UIADD3 UR4, UPT, UPT, -UR6, URZ, URZ ;  /* 0x000000ff06047290 */ /* 0x000fc8000fffe1ff */
[----:B------:R-:W-:Y:S01]  /*1020*/  UIMAD UR57, UR57, UR4, UR8 ;  /* 0x00000004393972a4 */ /* 0x000fe2000f8e0208 */
[----:B-1----:R-:W-:Y:S11]  /*1030*/  BRA.U UP4, `(.L_x_17) ;  /* 0x0000000104247547 */ /* 0x002ff6000b800000 */
[----:B------:R-:W-:Y:S02]  /*1040*/  UISETP.NE.AND UP0, UPT, UR57, URZ, UPT ;  /* 0x000000ff3900728c */ /* 0x000fe4000bf05270 */
[----:B------:R-:W-:Y:S02]  /*1050*/  UISETP.NE.AND UP1, UPT, UR57, 0x1, UPT ;  /* 0x000000013900788c */ /* 0x000fe4000bf25270 */
[----:B------:R-:W-:Y:S02]  /*1060*/  UISETP.EQ.OR UP0, UPT, UR60, URZ, !UP0 ;  /* 0x000000ff3c00728c */ /* 0x000fe4000c702670 */
[----:B------:R-:W-:Y:S02]  /*1070*/  USEL UR4, URZ, 0x2, UP1 ;  /* 0x00000002ff047887 */ /* 0x000fe40008800000 */
[----:B------:R-:W-:Y:S02]  /*1080*/  USEL UR5, URZ, 0x1, !UP0 ;  /* 0x00000001ff057887 */ /* 0x000fe4000c000000 */
[----:B------:R-:W-:-:S04]  /*1090*/  UISETP.NE.AND UP0, UPT, UR60, URZ, UPT ;  /* 0x000000ff3c00728c */ /* 0x000fc8000bf05270 */
[----:B------:R-:W-:-:S04]  /*10a0*/  USEL UR4, UR4, 0x2, UP0 ;  /* 0x0000000204047887 */ /* 0x000fc80008000000 */
[----:B------:R-:W-:-:S06]  /*10b0*/  UIADD3 UR4, UPT, UPT, UR5, UR4, URZ ;  /* 0x0000000405047290 */ /* 0x000fcc000fffe0ff */
[----:B------:R-:W-:Y:S02]  /*10c0*/  MOV R2, UR4 ;  /* 0x0000000400027c02 */ /* 0x000fe40008000f00 */
.L_x_17:
[----:B------:R-:W-:Y:S05]  /*10d0*/  BRA.U !UP2, `(.L_x_18) ;  /* 0x000000010ad47547 */ /* 0x000fea000b800000 */
[----:B------:R-:W1:Y:S01]  /*10e0*/  LDCU.128 UR12, c[0x0][0xb10] ;  /* 0x00016200ff0c77ac */ /* 0x000e620008000c00 */
[----:B------:R-:W2:Y:S01]  /*10f0*/  LDCU UR6, c[0x0][0x370] ;  /* 0x00006e00ff0677ac */ /* 0x000ea20008000800 */
[----:B------:R-:W3:Y:S01]  /*1100*/  LDCU UR5, c[0x0][0x374] ;  /* 0x00006e80ff0577ac */ /* 0x000ee20008000800 */
[----:B------:R-:W4:Y:S01]  /*1110*/  LDCU UR25, c[0x0][0xb0c] ;  /* 0x00016180ff1977ac */ /* 0x000f220008000800 */
[----:B------:R-:W4:Y:S01]  /*1120*/  LDCU UR4, c[0x0][0xb20] ;  /* 0x00016400ff0477ac */ /* 0x000f220008000800 */
[----:B------:R-:W4:Y:S01]  /*1130*/  LDCU.64 UR8, c[0x0][0xb28] ;  /* 0x00016500ff0877ac */ /* 0x000f220008000a00 */
[----:B-1----:R-:W-:Y:S02]  /*1140*/  UISETP.NE.AND UP0, UPT, UR14, 0x1, UPT ;  /* 0x000000010e00788c */ /* 0x002fe4000bf05270 */
[----:B---3--:R-:W-:Y:S02]  /*1150*/  UIMAD.WIDE.U32 UR10, UR5, UR15, URZ ;  /* 0x0000000f050a72a5 */ /* 0x008fe4000f8e00ff */
[----:B--2---:R-:W-:-:S02]  /*1160*/  UIMAD.WIDE.U32 UR18, UR6, UR12, URZ ;  /* 0x0000000c061272a5 */ /* 0x004fc4000f8e00ff */
[----:B----4-:R-:W-:Y:S02]  /*1170*/  UISETP.NE.AND UP1, UPT, UR25, 0x1, UPT ;  /* 0x000000011900788c */ /* 0x010fe4000bf25270 */
[----:B------:R-:W-:Y:S01]  /*1180*/  UISETP.NE.AND UP2, UPT, UR23, 0x1, UPT ;  /* 0x000000011700788c */ /* 0x000fe2000bf45270 */
[----:B------:R-:W-:Y:S02]  /*1190*/  UMOV UR10, UR11 ;  /* 0x0000000b000a7c82 */ /* 0x000fe40008000000 */
[----:B------:R-:W-:Y:S01]  /*11a0*/  UMOV UR18, UR19 ;  /* 0x0000001300127c82 */ /* 0x000fe20008000000 */
[----:B------:R-:W-:Y:S02]  /*11b0*/  @UP0 USHF.R.U32.HI UR5, URZ, UR4, UR10 ;  /* 0x00000004ff050299 */ /* 0x000fe4000801160a */
[----:B------:R-:W-:Y:S02]  /*11c0*/  UIMAD.WIDE.U32 UR20, UR45, UR15, URZ ;  /* 0x0000000f2d1472a5 */ /* 0x000fe4000f8e00ff */
[----:B------:R-:W-:-:S02]  /*11d0*/  UIMAD.WIDE.U32 UR10, UR5, UR8, URZ ;  /* 0x00000008050a72a5 */ /* 0x000fc4000f8e00ff */
[----:B------:R-:W-:Y:S02]  /*11e0*/  @UP1 USHF.R.U32.HI UR6, URZ, UR13, UR18 ;  /* 0x0000000dff061299 */ /* 0x000fe40008011612 */
[----:B------:R-:W-:Y:S02]  /*11f0*/  UIMAD.WIDE.U32 UR16, UR46, UR12, URZ ;  /* 0x0000000c2e1072a5 */ /* 0x000fe4000f8e00ff */
[----:B------:R-:W-:Y:S01]  /*1200*/  UIMAD.WIDE.U32 UR18, UR6, UR8, URZ ;  /* 0x00000008061272a5 */ /* 0x000fe2000f8e00ff */
[----:B------:R-:W-:Y:S01]  /*1210*/  UMOV UR20, UR21 ;  /* 0x0000001500147c82 */ /* 0x000fe20008000000 */
[----:B------:R-:W-:Y:S01]  /*1220*/  UMOV UR10, UR11 ;  /* 0x0000000b000a7c82 */ /* 0x000fe20008000000 */
[----:B------:R-:W-:Y:S02]  /*1230*/  USHF.R.U32.HI UR20, URZ, UR4, UR20 ;  /* 0x00000004ff147299 */ /* 0x000fe40008011614 */
[----:B------:R-:W-:Y:S02]  /*1240*/  @UP2 USHF.R.U32.HI UR5, URZ, UR9, UR10 ;  /* 0x00000009ff052299 */ /* 0x000fe4000801160a */
[----:B------:R-:W-:Y:S01]  /*1250*/  UMOV UR7, UR19 ;  /* 0x0000001300077c82 */ /* 0x000fe20008000000 */
[----:B------:R-:W-:Y:S01]  /*1260*/  UMOV UR16, UR17 ;  /* 0x0000001100107c82 */ /* 0x000fe20008000000 */
[----:B------:R-:W-:-:S02]  /*1270*/  @UP2 USHF.R.U32.HI UR6, URZ, UR9, UR7 ;  /* 0x00000009ff062299 */ /* 0x000fc40008011607 */
[----:B------:R-:W-:Y:S02]  /*1280*/  USHF.R.U32.HI UR13, URZ, UR13, UR16 ;  /* 0x0000000dff0d7299 */ /* 0x000fe40008011610 */
[----:B------:R-:W-:Y:S02]  /*1290*/  USEL UR4, UR45, UR20, !UP0 ;  /* 0x000000142d047287 */ /* 0x000fe4000c000000 */
[----:B------:R-:W-:Y:S02]  /*12a0*/  UIMAD UR7, UR5, UR23, URZ ;  /* 0x00000017050772a4 */ /* 0x000fe4000f8e02ff */
[----:B------:R-:W-:Y:S02]  /*12b0*/  USEL UR5, UR46, UR13, !UP1 ;  /* 0x0000000d2e057287 */ /* 0x000fe4000c800000 */
[----:B------:R-:W-:Y:S02]  /*12c0*/  UIMAD UR12, UR6, UR23, URZ ;  /* 0x00000017060c72a4 */ /* 0x000fe4000f8e02ff */
[----:B------:R-:W-:-:S02]  /*12d0*/  UISETP.GE.AND UP0, UPT, UR4, UR7, UPT ;  /* 0x000000070400728c */ /* 0x000fc4000bf06270 */
[----:B------:R-:W-:Y:S02]  /*12e0*/  UIMAD.WIDE.U32 UR10, UR4, UR8, URZ ;  /* 0x00000008040a72a5 */ /* 0x000fe4000f8e00ff */
[----:B------:R-:W-:Y:S02]  /*12f0*/  UISETP.GE.OR UP0, UPT, UR5, UR12, UP0 ;  /* 0x0000000c0500728c */ /* 0x000fe40008706670 */
[----:B------:R-:W-:Y:S02]  /*1300*/  UIMAD.WIDE.U32 UR12, UR5, UR8, URZ ;  /* 0x00000008050c72a5 */ /* 0x000fe4000f8e00ff */
[----:B------:R-:W-:Y:S01]  /*1310*/  UIADD3 UR10, UPT, UPT, -UR4, URZ, URZ ;  /* 0x000000ff040a7290 */ /* 0x000fe2000fffe1ff */
[----:B------:R-:W-:Y:S01]  /*1320*/  UMOV UR8, UR11 ;  /* 0x0000000b00087c82 */ /* 0x000fe20008000000 */
[----:B------:R-:W-:Y:S02]  /*1330*/  UIADD3 UR11, UPT, UPT, -UR5, URZ, URZ ;  /* 0x000000ff050b7290 */ /* 0x000fe4000fffe1ff */
[----:B------:R-:W-:-:S03]  /*1340*/  USHF.R.U32.HI UR8, URZ, UR9, UR8 ;  /* 0x00000009ff087299 */ /* 0x000fc60008011608 */
[----:B------:R-:W-:Y:S01]  /*1350*/  @!UP0 UMOV UR7, UR13 ;  /* 0x0000000d00078c82 */ /* 0x000fe20008000000 */
[----:B------:R-:W-:Y:S02]  /*1360*/  UIMAD UR45, UR14, UR10, UR45 ;  /* 0x0000000a0e2d72a4 */ /* 0x000fe4000f8e022d */
[----:B------:R-:W-:Y:S02]  /*1370*/  USEL UR8, UR4, UR8, !UP2 ;  /* 0x0000000804087287 */ /* 0x000fe4000d000000 */
[----:B------:R-:W-:Y:S02]  /*1380*/  @!UP0 USHF.R.U32.HI UR7, URZ, UR9, UR7 ;  /* 0x00000009ff078299 */ /* 0x000fe40008011607 */
[----:B------:R-:W-:Y:S02]  /*1390*/  UIADD3 UR9, UPT, UPT, -UR8, URZ, URZ ;  /* 0x000000ff08097290 */ /* 0x000fe4000fffe1ff */
[----:B------:R-:W-:Y:S02]  /*13a0*/  @!UP0 USEL UR7, UR5, UR7, !UP2 ;  /* 0x0000000705078287 */ /* 0x000fe4000d000000 */
[----:B------:R-:W-:-:S02]  /*13b0*/  UIMAD UR9, UR23, UR9, UR4 ;  /* 0x00000009170972a4 */ /* 0x000fc4000f8e0204 */
[----:B------:R-:W-:Y:S02]  /*13c0*/  @!UP0 UIADD3 UR8, UPT, UPT, UR8, -UR7, URZ ;  /* 0x8000000708088290 */ /* 0x000fe4000fffe0ff */
[----:B------:R-:W-:Y:S02]  /*13d0*/  @!UP0 UIMAD UR6, UR9, UR6, UR7 ;  /* 0x00000006090682a4 */ /* 0x000fe4000f8e0207 */
[----:B------:R-:W-:Y:S02]  /*13e0*/  @!UP0 UIMAD UR4, UR8, UR23, UR5 ;  /* 0x00000017080482a4 */ /* 0x000fe4000f8e0205 */
[----:B------:R-:W-:Y:S02]  /*13f0*/  UIMAD UR46, UR25, UR11, UR46 ;  /* 0x0000000b192e72a4 */ /* 0x000fe4000f8e022e */
[----:B------:R-:W-:Y:S01]  /*1400*/  UIMAD UR45, UR4, UR14, UR45 ;  /* 0x0000000e042d72a4 */ /* 0x000fe2000f8e022d */
[----:B------:R-:W-:Y:S02]  /*1410*/  @!UP0 UMOV UR5, UR6 ;  /* 0x0000000600058c82 */ /* 0x000fe40008000000 */
[----:B------:R-:W-:-:S12]  /*1420*/  UIMAD UR46, UR5, UR25, UR46 ;  /* 0x00000019052e72a4 */ /* 0x000fd8000f8e022e */
.L_x_18:
[----:B------:R-:W-:Y:S02]  /*1430*/  UISETP.NE.AND UP1, UPT, UR26, 0x1, UPT ;  /* 0x000000011a00788c */ /* 0x000fe4000bf25270 */
[----:B------:R-:W-:Y:S02]  /*1440*/  UISETP.NE.AND UP0, UPT, UR22, 0x2, UPT ;  /* 0x000000021600788c */ /* 0x000fe4000bf05270 */
[----:B------:R-:W-:-:S05]  /*1450*/  ULOP3.LUT UR21, UR24, 0x800, URZ, 0xc0, !UPT ;  /* 0x0000080018157892 */ /* 0x000fca000f8ec0ff */
[----:B------:R-:W-:Y:S07]  /*1460*/  BRA.U UP1, `(.L_x_19) ;  /* 0x0000000101447547 */ /* 0x000fee000b800000 */
[----:B------:R-:W1:Y:S01]  /*1470*/  LDCU.128 UR8, c[0x0][0xb10] ;  /* 0x00016200ff0877ac */ /* 0x000e620008000c00 */
[----:B------:R-:W2:Y:S01]  /*1480*/  LDCU UR12, c[0x0][0xb0c] ;  /* 0x00016180ff0c77ac */ /* 0x000ea20008000800 */
[----:B------:R-:W3:Y:S01]  /*1490*/  LDCU UR13, c[0x0][0xb20] ;  /* 0x00016400ff0d77ac */ /* 0x000ee20008000800 */
[----:B-1----:R-:W-:Y:S02]  /*14a0*/  UIMAD.WIDE.U32 UR6, UR46, UR8, URZ ;  /* 0x000000082e0672a5 */ /* 0x002fe4000f8e00ff */
[----:B------:R-:W-:Y:S02]  /*14b0*/  UIMAD.WIDE.U32 UR4, UR45, UR11, URZ ;  /* 0x0000000b2d0472a5 */ /* 0x000fe4000f8e00ff */
[----:B--2---:R-:W-:Y:S02]  /*14c0*/  UISETP.NE.AND UP2, UPT, UR12, 0x1, UPT ;  /* 0x000000010c00788c */ /* 0x004fe4000bf45270 */
[----:B------:R-:W-:Y:S01]  /*14d0*/  UISETP.NE.AND UP1, UPT, UR10, 0x1, UPT ;  /* 0x000000010a00788c */ /* 0x000fe2000bf25270 */
[----:B------:R-:W-:-:S02]  /*14e0*/  UMOV UR6, UR7 ;  /* 0x0000000700067c82 */ /* 0x000fc40008000000 */
[----:B------:R-:W-:Y:S01]  /*14f0*/  UMOV UR4, UR5 ;  /* 0x0000000500047c82 */ /* 0x000fe20008000000 */
[----:B------:R-:W-:Y:S02]  /*1500*/  USHF.R.U32.HI UR6, URZ, UR9, UR6 ;  /* 0x00000009ff067299 */ /* 0x000fe40008011606 */
[----:B---3--:R-:W-:Y:S02]  /*1510*/  USHF.R.U32.HI UR4, URZ, UR13, UR4 ;  /* 0x0000000dff047299 */ /* 0x008fe40008011604 */
[----:B------:R-:W-:Y:S02]  /*1520*/  USEL UR5, UR46, UR6, !UP2 ;  /* 0x000000062e057287 */ /* 0x000fe4000d000000 */
[----:B------:R-:W-:-:S04]  /*1530*/  USEL UR4, UR45, UR4, !UP1 ;  /* 0x000000042d047287 */ /* 0x000fc8000c800000 */
[----:B------:R-:W-:Y:S02]  /*1540*/  UIADD3 UR6, UPT, UPT, UR5, -UR4, URZ ;  /* 0x8000000405067290 */ /* 0x000fe4000fffe0ff */
[----:B------:R-:W-:Y:S02]  /*1550*/  UIADD3 UR4, UPT, UPT, -UR5, UR4, URZ ;  /* 0x0000000405047290 */ /* 0x000fe4000fffe1ff */
[----:B------:R-:W-:Y:S02]  /*1560*/  UIMAD UR45, UR6, UR10, UR45 ;  /* 0x0000000a062d72a4 */ /* 0x000fe4000f8e022d */
[----:B------:R-:W-:-:S12]  /*1570*/  UIMAD UR46, UR4, UR12, UR46 ;  /* 0x0000000c042e72a4 */ /* 0x000fd8000f8e022e */
.L_x_19:
[----:B------:R-:W-:Y:S05]  /*1580*/  BRA.U !UP5, `(.L_x_20) ;  /* 0x000000010d0c7547 */ /* 0x000fea000b800000 */
[----:B------:R-:W-:Y:S01]  /*1590*/  UCGABAR_WAIT ;  /* 0x0000000000007dc7 */ /* 0x000fe20008000000 */
[----:B------:R-:W-:Y:S01]  /*15a0*/  CCTL.IVALL ;  /* 0x00000000ff00798f */ /* 0x000fe20002000000 */
[----:B------:R-:W-:Y:S05]  /*15b0*/  BRA `(.L_x_21) ;  /* 0x0000000000047947 */ /* 0x000fea0003800000 */
.L_x_20:
[----:B------:R-:W-:Y:S06]  /*15c0*/  BAR.SYNC.DEFER_BLOCKING 0x0 ;  /* 0x0000000000007b1d */ /* 0x000fec0000010000 */
.L_x_21:
[----:B------:R-:W-:Y:S05]  /*15d0*/  BRA.U UP0, `(.L_x_22) ;  /* 0x0000001100e07547 */ /* 0x000fea000b800000 */
[----:B------:R-:W1:Y:S01]  /*15e0*/  LDCU UR6, c[0x0][0x38c] ;  /* 0x00007180ff0677ac */ /* 0x000e620008000800 */
[----:B------:R-:W-:Y:S01]  /*15f0*/  PLOP3.LUT P1, PT, PT, PT, UP3, 0x80, 0x8 ;  /* 0x000000000008781c */ /* 0x000fe20003f2f038 */
[----:B------:R-:W-:Y:S01]  /*1600*/  IMAD.MOV.U32 R12, RZ, RZ, 0x1 ;  /* 0x00000001ff0c7424 */ /* 0x000fe200078e00ff */
[----:B------:R-:W-:Y:S01]  /*1610*/  ISETP.EQ.OR P2, PT, R0, RZ, P3 ;  /* 0x000000ff0000720c */ /* 0x000fe20001f42670 */
[----:B------:R-:W-:Y:S01]  /*1620*/  UISETP.NE.AND UP1, UPT, UR22, URZ, UPT ;  /* 0x000000ff1600728c */ /* 0x000fe2000bf25270 */
[----:B------:R-:W-:Y:S02]  /*1630*/  PLOP3.LUT P1, PT, P1, PT, PT, 0x8, 0x80 ;  /* 0x000000000080781c */ /* 0x000fe40000f2e170 */
[----:B------:R-:W-:Y:S01]  /*1640*/  CS2R R10, SRZ ;  /* 0x00000000000a7805 */ /* 0x000fe2000001ff00 */
[----:B------:R-:W-:Y:S01]  /*1650*/  IMAD.MOV.U32 R9, RZ, RZ, RZ ;  /* 0x000000ffff097224 */ /* 0x000fe200078e00ff */
[----:B------:R-:W2:Y:S01]  /*1660*/  LDCU UR39, c[0x0][0x370] ;  /* 0x00006e00ff2777ac */ /* 0x000ea20008000800 */
[----:B------:R-:W-:Y:S01]  /*1670*/  IMAD.MOV.U32 R8, RZ, RZ, 0x1 ;  /* 0x00000001ff087424 */ /* 0x000fe200078e00ff */
[----:B------:R-:W3:Y:S01]  /*1680*/  LDCU.64 UR28, c[0x0][0x348] ;  /* 0x00006900ff1c77ac */ /* 0x000ee20008000a00 */
[----:B------:R-:W-:-:S02]  /*1690*/  USHF.R.U32.HI UR44, URZ, 0x6, UR21 ;  /* 0x00000006ff2c7899 */ /* 0x000fc40008011615 */
[----:B-1----:R-:W-:Y:S02]  /*16a0*/  UIADD3 UR5, UPT, UPT, UR6, 0x3f, URZ ;  /* 0x0000003f06057890 */ /* 0x002fe4000fffe0ff */
[----:B------:R-:W-:Y:S02]  /*16b0*/  UIADD3 UR47, UPT, UPT, UR6, 0x7e, URZ ;  /* 0x0000007e062f7890 */ /* 0x000fe4000fffe0ff */
[----:B------:R-:W-:Y:S01]  /*16c0*/  USHF.R.S32.HI UR4, URZ, 0x1f, UR5 ;  /* 0x0000001fff047899 */ /* 0x000fe20008011405 */
[----:B------:R-:W1:Y:S03]  /*16d0*/  LDCU UR38, c[0x0][0x374] ;  /* 0x00006e80ff2677ac */ /* 0x000e660008000800 */
[----:B------:R-:W-:Y:S02]  /*16e0*/  ULEA.HI UR4, UR4, UR5, URZ, 0x6 ;  /* 0x0000000504047291 */ /* 0x000fe4000f8f30ff */
[----:B------:R-:W-:-:S02]  /*16f0*/  USEL UR25, UR34, 0x2, UP1 ;  /* 0x0000000222197887 */ /* 0x000fc40008800000 */
[----:B------:R-:W-:Y:S02]  /*1700*/  USHF.R.S32.HI UR42, URZ, 0x6, UR4 ;  /* 0x00000006ff2a7899 */ /* 0x000fe40008011404 */
[----:B------:R-:W-:Y:S02]  /*1710*/  UIADD3 UR4, UPT, UPT, UR6, -0x1, URZ ;  /* 0xffffffff06047890 */ /* 0x000fe4000fffe0ff */
[----:B------:R-:W-:Y:S02]  /*1720*/  UISETP.LT.U32.AND UP0, UPT, UR42, 0x5, UPT ;  /* 0x000000052a00788c */ /* 0x000fe4000bf01070 */
[----:B------:R-:W-:Y:S02]  /*1730*/  UISETP.GE.U32.AND UP2, UPT, UR4, -0x7f, UPT ;  /* 0xffffff810400788c */ /* 0x000fe4000bf46070 */
[----:B------:R-:W-:Y:S01]  /*1740*/  USEL UR41, UR42, 0x5, UP0 ;  /* 0x000000052a297887 */ /* 0x000fe20008000000 */
[----:B------:R-:W-:-:S03]  /*1750*/  UMOV UR5, URZ ;  /* 0x000000ff00057c82 */ /* 0x000fc60008000000 */
[----:B------:R-:W-:Y:S02]  /*1760*/  UIADD3 UR24, UPT, UPT, UR41, -0x1, URZ ;  /* 0xffffffff29187890 */ /* 0x000fe4000fffe0ff */
[----:B------:R-:W-:-:S03]  /*1770*/  UIADD3 UR43, UPT, UPT, UR42, -UR41, URZ ;  /* 0x800000292a2b7290 */ /* 0x000fc6000fffe0ff */
[----:B------:R-:W-:-:S04]  /*1780*/  @UP2 UIADD3 UR24, UPT, UPT, UR41, URZ, URZ ;  /* 0x000000ff29182290 */ /* 0x000fc8000fffe0ff */
[----:B-123--:R-:W-:-:S12]  /*1790*/  UIADD3 UR24, UPT, UPT, UR24, 0x1, URZ ;  /* 0x0000000118187890 */ /* 0x00efd8000fffe0ff */
.L_x_42:
[----:B------:R-:W-:Y:S01]  /*17a0*/  UISETP.NE.AND UP0, UPT, UR48, URZ, UPT ;  /* 0x000000ff3000728c */ /* 0x000fe2000bf05270 */
[----:B------:R-:W1:Y:S08]  /*17b0*/  S2UR UR48, SR_CgaCtaId ;  /* 0x00000000003079c3 */ /* 0x000e700000008800 */
[----:B------:R-:W-:Y:S05]  /*17c0*/  BRA.U UP0, `(.L_x_23) ;  /* 0x0000000100347547 */ /* 0x000fea000b800000 */
[----:B------:R-:W2:Y:S01]  /*17d0*/  S2R R0, SR_CgaCtaId ;  /* 0x0000000000007919 */ /* 0x000ea20000008800 */
[----:B------:R-:W-:-:S04]  /*17e0*/  MOV R2, 0x400 ;  /* 0x0000040000027802 */ /* 0x000fc80000000f00 */
[----:B--2---:R-:W-:Y:S02]  /*17f0*/  LEA R0, R0, R2, 0x18 ;  /* 0x0000000200007211 */ /* 0x004fe400078ec0ff */
[----:B------:R-:W-:-:S03]  /*1800*/  SHF.L.U32 R2, R8, 0x1f, RZ ;  /* 0x0000001f08027819 */ /* 0x000fc600000006ff */
[----:B------:R-:W-:-:S04]  /*1810*/  IMAD R0, R9, 0x8, R0 ;  /* 0x0000000809007824 */ /* 0x000fc800078e0200 */
[----:B------:R-:W2:Y:S02]  /*1820*/  SYNCS.PHASECHK.TRANS64.TRYWAIT P0, [R0+URZ+0xe0], R2 ;  /* 0x0000e002000075a7 */ /* 0x000ea400080011ff */
[----:B--2---:R-:W-:Y:S05]  /*1830*/  @!P0 BRA `(.L_x_24) ;  /* 0x0000004c00ec8947 */ /* 0x004fea0003800000 */
.L_x_103:
[----:B------:R-:W-:Y:S01]  /*1840*/  VIADD R9, R9, 0x1 ;  /* 0x0000000109097836 */ /* 0x000fe20000000000 */
[----:B------:R2:W-:Y:S04]  /*1850*/  SYNCS.ARRIVE.TRANS64.A1T0 RZ, [R0+URZ+0xd0], RZ ;  /* 0x0000d0ff00ff79a7 */ /* 0x0005e800081000ff */
[----:B------:R-:W-:-:S04]  /*1860*/  ISETP.NE.AND P0, PT, R9, 0x2, PT ;  /* 0x000000020900780c */ /* 0x000fc80003f05270 */
[----:B------:R-:W-:Y:S02]  /*1870*/  SEL R9, R9, RZ, P0 ;  /* 0x000000ff09097207 */ /* 0x000fe40000000000 */
[----:B--2---:R-:W-:-:S04]  /*1880*/  SEL R0, RZ, 0x1, P0 ;  /* 0x00000001ff007807 */ /* 0x004fc80000000000 */
[----:B------:R-:W-:-:S07]  /*1890*/  LOP3.LUT R8, R8, R0, RZ, 0x3c, !PT ;  /* 0x0000000008087212 */ /* 0x000fce00078e3cff */
.L_x_23:
[----:B------:R-:W-:Y:S01]  /*18a0*/  UMOV UR6, 0x400 ;  /* 0x0000040000067882 */ /* 0x000fe20000000000 */
[----:B------:R-:W-:Y:S01]  /*18b0*/  SHF.L.U32 R0, R12, 0x1f, RZ ;  /* 0x0000001f0c007819 */ /* 0x000fe200000006ff */
[----:B-1----:R-:W-:Y:S02]  /*18c0*/  ULEA UR6, UR48, UR6, 0x18 ;  /* 0x0000000630067291 */ /* 0x002fe4000f8ec0ff */
[----:B------:R-:W-:Y:S02]  /*18d0*/  UISETP.GE.U32.AND UP0, UPT, UR47, 0x7f, UPT ;  /* 0x0000007f2f00788c */ /* 0x000fe4000bf06070 */
[----:B------:R-:W-:Y:S02]  /*18e0*/  ULEA UR4, UR5, UR6, 0x3 ;  /* 0x0000000605047291 */ /* 0x000fe4000f8e18ff */
[----:B------:R-:W-:Y:S02]  /*18f0*/  USHF.L.U32 UR11, UR45, 0x6, URZ ;  /* 0x000000062d0b7899 */ /* 0x000fe400080006ff */
[----:B------:R-:W-:Y:S01]  /*1900*/  ULEA UR35, UR46, UR44, 0x6 ;  /* 0x0000002c2e237291 */ /* 0x000fe2000f8e30ff */
[----:B------:R-:W-:-:S04]  /*1910*/  UMOV UR13, URZ ;  /* 0x000000ff000d7c82 */ /* 0x000fc80008000000 */
[----:B------:R1:W2:Y:S01]  /*1920*/  SYNCS.PHASECHK.TRANS64.TRYWAIT P0, [UR4+0x28], R0 ;  /* 0x00002800ff0075a7 */ /* 0x0002a20008001104 */
[----:B------:R-:W-:Y:S06]  /*1930*/  BRA.U !UP0, `(.L_x_25) ;  /* 0x0000000108bc7547 */ /* 0x000fec000b800000 */
[----:B------:R-:W-:Y:S01]  /*1940*/  UMOV UR7, URZ ;  /* 0x000000ff00077c82 */ /* 0x000fe20008000000 */
[----:B------:R-:W-:-:S05]  /*1950*/  UMOV UR4, UR5 ;  /* 0x0000000500047c82 */ /* 0x000fca0008000000 */
.L_x_31:
[----:B------:R-:W-:Y:S01]  /*1960*/  ULEA UR33, UR4, UR6, 0x3 ;  /* 0x0000000604217291 */ /* 0x000fe2000f8e18ff */
[----:B--2---:R-:W-:Y:S01]  /*1970*/  @!P3 MOV R2, 0x2000 ;  /* 0x000020000002b802 */ /* 0x004fe20000000f00 */
[----:B--2-4-:R-:W-:Y:S10]  /*1980*/  @P0 BRA `(.L_x_26) ;  /* 0x00000000000c0947 */ /* 0x014ff40003800000 */
[----:B------:R-:W-:-:S04]  /*1990*/  SHF.L.U32 R3, R12, 0x1f, RZ ;  /* 0x0000001f0c037819 */ /* 0x000fc800000006ff */
[----:B------:R-:W2:Y:S02]  /*19a0*/  SYNCS.PHASECHK.TRANS64.TRYWAIT P0, [UR33+0x28], R3 ;  /* 0x00002803ff0075a7 */ /* 0x000ea40008001121 */
[----:B--2---:R-:W-:Y:S05]  /*19b0*/  @!P0 BRA `(.L_x_27) ;  /* 0x0000004c00a08947 */ /* 0x004fea0003800000 */
.L_x_26:
[----:B------:R2:W-:Y:S01]  /*19c0*/  @!P3 SYNCS.ARRIVE.TRANS64 RZ, [UR33], R2 ;  /* 0x00000002ffffb9a7 */ /* 0x0005e20008000021 */
[----:B------:R-:W-:-:S04]  /*19d0*/  ULOP3.LUT UR5, UR25, 0x2, URZ, 0xfc, !UPT ;  /* 0x0000000219057892 */ /* 0x000fc8000f8efcff */
[----:B------:R-:W-:-:S09]  /*19e0*/  UISETP.NE.AND UP0, UPT, UR5, 0x2, UPT ;  /* 0x000000020500788c */ /* 0x000fd2000bf05270 */
[----:B------:R-:W-:Y:S05]  /*19f0*/  BRA.U UP0, `(.L_x_28) ;  /* 0x0000000100047547 */ /* 0x000fea000b800000 */
[----:B------:R-:W-:Y:S05]  /*1a00*/  BPT.TRAP 0x1 ;  /* 0x000000040000795c */ /* 0x000fea0000300000 */
.L_x_28:
[----:B------:R-:W-:Y:S04]  /*1a10*/  BSSY.RECONVERGENT B0, `(.L_x_29) ;  /* 0x0000003000007945 */ /* 0x000fe80003800200 */
[----:B------:R-:W-:Y:S05]  /*1a20*/  @P2 BRA `(.L_x_30) ;  /* 0x0000000000042947 */ /* 0x000fea0003800000 */
[----:B------:R-:W-:Y:S05]  /*1a30*/  BPT.TRAP 0x1 ;  /* 0x000000040000795c */ /* 0x000fea0000300000 */
.L_x_30:
[----:B------:R-:W-:Y:S05]  /*1a40*/  BSYNC.RECONVERGENT B0 ;  /* 0x0000000000007941 */ /* 0x000fea0003800200 */
.L_x_29:
[----:B------:R-:W-:Y:S02]  /*1a50*/  UIADD3 UR5, UPT, UPT, UR4, 0x1, URZ ;  /* 0x0000000104057890 */ /* 0x000fe4000fffe0ff */
[----:B------:R-:W-:Y:S02]  /*1a60*/  UIADD3 UR16, UP1, UPT, UR28, 0x80, URZ ;  /* 0x000000801c107890 */ /* 0x000fe4000ff3e0ff */
[----:B------:R-:W-:Y:S02]  /*1a70*/  UISETP.NE.AND UP0, UPT, UR5, 0x5, UPT ;  /* 0x000000050500788c */ /* 0x000fe4000bf05270 */
[----:B------:R-:W-:Y:S02]  /*1a80*/  USHF.L.U32 UR34, UR7, 0x6, URZ ;  /* 0x0000000607227899 */ /* 0x000fe400080006ff */
[----:B------:R-:W-:Y:S02]  /*1a90*/  USEL UR9, URZ, 0x1, UP0 ;  /* 0x00000001ff097887 */ /* 0x000fe40008000000 */
[----:B------:R-:W-:-:S02]  /*1aa0*/  USEL UR5, UR5, URZ, UP0 ;  /* 0x000000ff05057287 */ /* 0x000fc40008000000 */
[----:B------:R-:W-:Y:S02]  /*1ab0*/  UIADD3 UR14, UP0, UPT, UR28, 0x180, URZ ;  /* 0x000001801c0e7890 */ /* 0x000fe4000ff1e0ff */
[----:B------:R-:W-:Y:S01]  /*1ac0*/  ULEA UR8, UR5, UR6, 0x3 ;  /* 0x0000000605087291 */ /* 0x000fe2000f8e18ff */
[----:B------:R-:W-:Y:S01]  /*1ad0*/  LOP3.LUT R12, R12, UR9, RZ, 0x3c, !PT ;  /* 0x000000090c0c7c12 */ /* 0x000fe2000f8e3cff */
[----:B------:R-:W-:Y:S02]  /*1ae0*/  UIADD3.X UR17, UPT, UPT, URZ, UR29, URZ, UP1, !UPT ;  /* 0x0000001dff117290 */ /* 0x000fe40008ffe4ff */
[----:B------:R-:W-:Y:S01]  /*1af0*/  UIADD3.X UR15, UPT, UPT, URZ, UR29, URZ, UP0, !UPT ;  /* 0x0000001dff0f7290 */ /* 0x000fe200087fe4ff */
[----:B-1----:R-:W-:Y:S01]  /*1b00*/  SHF.L.U32 R0, R12, 0x1f, RZ ;  /* 0x0000001f0c007819 */ /* 0x002fe200000006ff */
[----:B------:R-:W-:Y:S01]  /*1b10*/  UMOV UR18, 0x0 ;  /* 0x0000000000127882 */ /* 0x000fe20000000000 */
[----:B------:R-:W-:Y:S01]  /*1b20*/  UMOV UR19, 0x10000000 ;  /* 0x1000000000137882 */ /* 0x000fe20000000000 */
[----:B------:R-:W-:Y:S01]  /*1b30*/  UMOV UR12, UR36 ;  /* 0x00000024000c7c82 */ /* 0x000fe20008000000 */
[----:B------:R3:W4:Y:S01]  /*1b40*/  SYNCS.PHASECHK.TRANS64.TRYWAIT P0, [UR8+0x28], R0 ;  /* 0x00002800ff0075a7 */ /* 0x0007220008001108 */
[----:B------:R-:W-:Y:S01]  /*1b50*/  USHF.L.U32 UR8, UR4, 0xc, URZ ;  /* 0x0000000c04087899 */ /* 0x000fe200080006ff */
[----:B------:R-:W-:-:S02]  /*1b60*/  UMOV UR9, UR33 ;  /* 0x0000002100097c82 */ /* 0x000fc40008000000 */
[----:B------:R-:W-:Y:S01]  /*1b70*/  UMOV UR4, 0x30000 ;  /* 0x0003000000047882 */ /* 0x000fe20000000000 */
[----:B------:R-:W-:Y:S02]  /*1b80*/  ULOP3.LUT UR32, UR8, UR21, URZ, 0xfc, !UPT ;  /* 0x0000001508207292 */ /* 0x000fe4000f8efcff */
[----:B------:R-:W-:Y:S02]  /*1b90*/  UIADD3 UR8, UPT, UPT, UR6, 0x7400, UR8 ;  /* 0x0000740006087890 */ /* 0x000fe4000fffe008 */
[----:B------:R-:W-:Y:S01]  /*1ba0*/  UIADD3 UR32, UPT, UPT, UR6, 0x2400, UR32 ;  /* 0x0000240006207890 */ /* 0x000fe2000fffe020 */
[----:B------:R-:W-:Y:S01]  /*1bb0*/  UMOV UR10, UR34 ;  /* 0x00000022000a7c82 */ /* 0x000fe20008000000 */
[----:B------:R-:W-:Y:S01]  /*1bc0*/  UIADD3 UR7, UPT, UPT, UR7, 0x1, URZ ;  /* 0x0000000107077890 */ /* 0x000fe2000fffe0ff */
[----:B------:R-:W-:-:S03]  /*1bd0*/  UMOV UR13, UR24 ;  /* 0x00000018000d7c82 */ /* 0x000fc60008000000 */
[----:B------:R-:W-:-:S03]  /*1be0*/  UISETP.NE.AND UP0, UPT, UR7, UR24, UPT ;  /* 0x000000180700728c */ /* 0x000fc6000bf05270 */
[----:B------:R1:W-:Y:S01]  /*1bf0*/  UTMALDG.3D.MULTICAST [UR32], [UR16], UR4, desc[UR18] ;  /* 0x00001220100073b4 */ /* 0x0003e20008011804 */
[----:B------:R3:W-:Y:S01]  /*1c00*/  UTMALDG.3D [UR8], [UR14], desc[UR18] ;  /* 0x000012080e0075b4 */ /* 0x0007e20008011000 */
[----:B-1----:R-:W-:-:S04]  /*1c10*/  UMOV UR4, UR5 ;  /* 0x0000000500047c82 */ /* 0x002fc80008000000 */
[----:B---3--:R-:W-:Y:S05]  /*1c20*/  BRA.U UP0, `(.L_x_31) ;  /* 0xfffffffd004c7547 */ /* 0x008fea000b83ffff */
.L_x_25:
[----:B------:R-:W-:Y:S01]  /*1c30*/  ULEA UR4, UR5, UR6, 0x3 ;  /* 0x0000000605047291 */ /* 0x000fe2000f8e18ff */
[----:B-1----:R-:W-:Y:S01]  /*1c40*/  SHF.L.U32 R0, R12, 0x1f, RZ ;  /* 0x0000001f0c007819 */ /* 0x002fe200000006ff */
[----:B------:R-:W-:Y:S01]  /*1c50*/  @!P1 SYNCS.ARRIVE.TRANS64.A1T0 RZ, [UR6+0x68], RZ ;  /* 0x000068ffffff99a7 */ /* 0x000fe20008100006 */
[----:B------:R-:W-:-:S06]  /*1c60*/  UISETP.GT.AND UP0, UPT, UR42, UR41, UPT ;  /* 0x000000292a00728c */ /* 0x000fcc000bf04270 */
[----:B--2-4-:R1:W2:Y:S03]  /*1c70*/  SYNCS.PHASECHK.TRANS64.TRYWAIT P0, [UR4+0x28], R0 ;  /* 0x00002800ff0075a7 */ /* 0x0142a60008001104 */
[----:B------:R-:W-:Y:S05]  /*1c80*/  BRA.U !UP0, `(.L_x_32) ;  /* 0x0000000108c07547 */ /* 0x000fea000b800000 */
[----:B------:R-:W-:Y:S01]  /*1c90*/  UIADD3 UR26, UPT, UPT, UR43, UR13, URZ ;  /* 0x0000000d2b1a7290 */ /* 0x000fe2000fffe0ff */
[----:B------:R-:W-:-:S11]  /*1ca0*/  UMOV UR4, UR5 ;  /* 0x0000000500047c82 */ /* 0x000fd60008000000 */
.L_x_38:
[----:B------:R-:W-:Y:S01]  /*1cb0*/  ULEA UR17, UR4, UR6, 0x3 ;  /* 0x0000000604117291 */ /* 0x000fe2000f8e18ff */
[----:B--2---:R-:W-:Y:S01]  /*1cc0*/  @!P3 MOV R2, 0x2000 ;  /* 0x000020000002b802 */ /* 0x004fe20000000f00 */
[----:B--2-4-:R-:W-:Y:S10]  /*1cd0*/  @P0 BRA `(.L_x_33) ;  /* 0x00000000000c0947 */ /* 0x014ff40003800000 */
[----:B------:R-:W-:-:S04]  /*1ce0*/  SHF.L.U32 R3, R12, 0x1f, RZ ;  /* 0x0000001f0c037819 */ /* 0x000fc800000006ff */
[----:B------:R-:W2:Y:S02]  /*1cf0*/  SYNCS.PHASECHK.TRANS64.TRYWAIT P0, [UR17+0x28], R3 ;  /* 0x00002803ff0075a7 */ /* 0x000ea40008001111 */
[----:B--2---:R-:W-:Y:S05]  /*1d00*/  @!P0 BRA `(.L_x_34) ;  /* 0x0000004800e48947 */ /* 0x004fea0003800000 */
.L_x_33:
[----:B------:R2:W-:Y:S01]  /*1d10*/  @!P3 SYNCS.ARRIVE.TRANS64 RZ, [UR17], R2 ;  /* 0x00000002ffffb9a7 */ /* 0x0005e20008000011 */
[----:B------:R-:W-:-:S04]  /*1d20*/  ULOP3.LUT UR5, UR25, 0x2, URZ, 0xfc, !UPT ;  /* 0x0000000219057892 */ /* 0x000fc8000f8efcff */
[----:B------:R-:W-:-:S09]  /*1d30*/  UISETP.NE.AND UP0, UPT, UR5, 0x2, UPT ;  /* 0x000000020500788c */ /* 0x000fd2000bf05270 */
[----:B------:R-:W-:Y:S05]  /*1d40*/  BRA.U UP0, `(.L_x_35) ;  /* 0x0000000100047547 */ /* 0x000fea000b800000 */
[----:B------:R-:W-:Y:S05]  /*1d50*/  BPT.TRAP 0x1 ;  /* 0x000000040000795c */ /* 0x000fea0000300000 */
.L_x_35:
[----:B------:R-:W-:Y:S04]  /*1d60*/  BSSY.RECONVERGENT B0, `(.L_x_36) ;  /* 0x0000003000007945 */ /* 0x000fe80003800200 */
[----:B------:R-:W-:Y:S05]  /*1d70*/  @P2 BRA `(.L_x_37) ;  /* 0x0000000000042947 */ /* 0x000fea0003800000 */
[----:B------:R-:W-:Y:S05]  /*1d80*/  BPT.TRAP 0x1 ;  /* 0x000000040000795c */ /* 0x000fea0000300000 */
.L_x_37:
[----:B------:R-:W-:Y:S05]  /*1d90*/  BSYNC.RECONVERGENT B0 ;  /* 0x0000000000007941 */ /* 0x000fea0003800200 */
.L_x_36:
[----:B------:R-:W-:Y:S02]  /*1da0*/  UIADD3 UR5, UPT, UPT, UR4, 0x1, URZ ;  /* 0x0000000104057890 */ /* 0x000fe4000fffe0ff */
[----:B------:R-:W-:Y:S02]  /*1db0*/  UIADD3 UR14, UP1, UPT, UR28, 0x80, URZ ;  /* 0x000000801c0e7890 */ /* 0x000fe4000ff3e0ff */
[----:B------:R-:W-:Y:S02]  /*1dc0*/  UISETP.NE.AND UP0, UPT, UR5, 0x5, UPT ;  /* 0x000000050500788c */ /* 0x000fe4000bf05270 */
[----:B------:R-:W-:Y:S02]  /*1dd0*/  USHF.L.U32 UR18, UR13, 0x6, URZ ;  /* 0x000000060d127899 */ /* 0x000fe400080006ff */
[----:B------:R-:W-:Y:S02]  /*1de0*/  USEL UR8, URZ, 0x1, UP0 ;  /* 0x00000001ff087887 */ /* 0x000fe40008000000 */
[----:B------:R-:W-:-:S02]  /*1df0*/  USEL UR5, UR5, URZ, UP0 ;  /* 0x000000ff05057287 */ /* 0x000fc40008000000 */
[----:B------:R-:W-:Y:S02]  /*1e00*/  UIADD3 UR22, UP0, UPT, UR28, 0x180, URZ ;  /* 0x000001801c167890 */ /* 0x000fe4000ff1e0ff */
[----:B------:R-:W-:Y:S01]  /*1e10*/  LOP3.LUT R12, R12, UR8, RZ, 0x3c, !PT ;  /* 0x000000080c0c7c12 */ /* 0x000fe2000f8e3cff */
[----:B------:R-:W-:Y:S02]  /*1e20*/  USHF.L.U32 UR8, UR4, 0xc, URZ ;  /* 0x0000000c04087899 */ /* 0x000fe400080006ff */
[----:B------:R-:W-:Y:S01]  /*1e30*/  ULEA UR7, UR5, UR6, 0x3 ;  /* 0x0000000605077291 */ /* 0x000fe2000f8e18ff */
[----:B-1----:R-:W-:Y:S01]  /*1e40*/  SHF.L.U32 R0, R12, 0x1f, RZ ;  /* 0x0000001f0c007819 */ /* 0x002fe200000006ff */
[----:B------:R-:W-:Y:S02]  /*1e50*/  ULOP3.LUT UR16, UR8, UR21, URZ, 0xfc, !UPT ;  /* 0x0000001508107292 */ /* 0x000fe4000f8efcff */
[----:B------:R-:W-:Y:S02]  /*1e60*/  UIADD3.X UR15, UPT, UPT, URZ, UR29, URZ, UP1, !UPT ;  /* 0x0000001dff0f7290 */ /* 0x000fe40008ffe4ff */
[----:B------:R-:W-:-:S02]  /*1e70*/  UIADD3 UR16, UPT, UPT, UR6, 0x2400, UR16 ;  /* 0x0000240006107890 */ /* 0x000fc4000fffe010 */
[----:B------:R-:W-:Y:S01]  /*1e80*/  UIADD3 UR8, UPT, UPT, UR6, 0x7400, UR8 ;  /* 0x0000740006087890 */ /* 0x000fe2000fffe008 */
[----:B------:R3:W4:Y:S01]  /*1e90*/  SYNCS.PHASECHK.TRANS64.TRYWAIT P0, [UR7+0x28], R0 ;  /* 0x00002800ff0075a7 */ /* 0x0007220008001107 */
[----:B------:R-:W-:Y:S01]  /*1ea0*/  UIADD3.X UR23, UPT, UPT, URZ, UR29, URZ, UP0, !UPT ;  /* 0x0000001dff177290 */ /* 0x000fe200087fe4ff */
[----:B------:R-:W-:Y:S01]  /*1eb0*/  UMOV UR4, 0x30000 ;  /* 0x0003000000047882 */ /* 0x000fe20000000000 */
[----:B------:R-:W-:Y:S01]  /*1ec0*/  UMOV UR30, 0x0 ;  /* 0x00000000001e7882 */ /* 0x000fe20000000000 */
[----:B------:R-:W-:Y:S01]  /*1ed0*/  UMOV UR31, 0x10000000 ;  /* 0x10000000001f7882 */ /* 0x000fe20000000000 */
[----:B------:R-:W-:Y:S01]  /*1ee0*/  UMOV UR19, UR35 ;  /* 0x0000002300137c82 */ /* 0x000fe20008000000 */
[----:B------:R-:W-:Y:S01]  /*1ef0*/  UMOV UR20, UR36 ;  /* 0x0000002400147c82 */ /* 0x000fe20008000000 */
[----:B------:R-:W-:Y:S01]  /*1f00*/  UMOV UR12, UR36 ;  /* 0x00000024000c7c82 */ /* 0x000fe20008000000 */
[----:B------:R-:W-:Y:S01]  /*1f10*/  UMOV UR9, UR17 ;  /* 0x0000001100097c82 */ /* 0x000fe20008000000 */
[----:B------:R-:W-:Y:S01]  /*1f20*/  UMOV UR10, UR18 ;  /* 0x00000012000a7c82 */ /* 0x000fe20008000000 */
[----:B------:R1:W-:Y:S01]  /*1f30*/  UTMALDG.3D.MULTICAST [UR16], [UR14], UR4, desc[UR30] ;  /* 0x00001e100e0073b4 */ /* 0x0003e20008011804 */
[----:B------:R-:W-:-:S04]  /*1f40*/  UIADD3 UR13, UPT, UPT, UR13, 0x1, URZ ;  /* 0x000000010d0d7890 */ /* 0x000fc8000fffe0ff */
[----:B------:R-:W-:Y:S01]  /*1f50*/  UISETP.NE.AND UP0, UPT, UR13, UR26, UPT ;  /* 0x0000001a0d00728c */ /* 0x000fe2000bf05270 */
[----:B------:R3:W-:Y:S01]  /*1f60*/  UTMALDG.3D [UR8], [UR22], desc[UR30] ;  /* 0x00001e08160075b4 */ /* 0x0007e20008011000 */
[----:B-1----:R-:W-:-:S07]  /*1f70*/  UMOV UR4, UR5 ;  /* 0x0000000500047c82 */ /* 0x002fce0008000000 */
[----:B---3--:R-:W-:Y:S05]  /*1f80*/  BRA.U UP0, `(.L_x_38) ;  /* 0xfffffffd00487547 */ /* 0x008fea000b83ffff */
.L_x_32:
[C---:B------:R-:W-:Y:S01]  /*1f90*/  LEA R3, R11.reuse, UR6, 0x3 ;  /* 0x000000060b037c11 */ /* 0x040fe2000f8e18ff */
[----:B------:R-:W-:Y:S01]  /*1fa0*/  NOP ;  /* 0x0000000000007918 */ /* 0x000fe20000000000 */
[----:B-1----:R-:W-:Y:S02]  /*1fb0*/  SHF.L.U32 R0, R10, 0x1f, RZ ;  /* 0x0000001f0a007819 */ /* 0x002fe400000006ff */
[----:B------:R-:W-:Y:S02]  /*1fc0*/  LEA R4, R11, UR6, 0x4 ;  /* 0x000000060b047c11 */ /* 0x000fe4000f8e20ff */
[----:B--2-4-:R-:W1:Y:S02]  /*1fd0*/  SYNCS.PHASECHK.TRANS64.TRYWAIT P0, [R3+URZ+0x70], R0 ;  /* 0x00007000030075a7 */ /* 0x014e6400080011ff */
[----:B-1----:R-:W-:Y:S05]  /*1fe0*/  @!P0 BRA `(.L_x_39) ;  /* 0x0000004800448947 */ /* 0x002fea0003800000 */
.L_x_106:
[----:B------:R-:W2:Y:S01]  /*1ff0*/  LDS.128 R4, [R4+0x100] ;  /* 0x0001000004047984 */ /* 0x000ea20000000c00 */
[----:B------:R-:W-:Y:S01]  /*2000*/  UISETP.GE.AND UP0, UPT, UR40, 0x1, UPT ;  /* 0x000000012800788c */ /* 0x000fe2000bf06270 */
[----:B------:R-:W-:Y:S01]  /*2010*/  @!PT LDS RZ, [RZ] ;  /* 0x00000000fffff984 */ /* 0x000fe20000000800 */
[----:B------:R-:W-:Y:S01]  /*2020*/  @!PT LDS RZ, [RZ] ;  /* 0x00000000fffff984 */ /* 0x000fe20000000800 */
[----:B------:R-:W-:Y:S01]  /*2030*/  @!PT LDS RZ, [RZ] ;  /* 0x00000000fffff984 */ /* 0x000fe20000000800 */
[----:B------:R-:W-:Y:S01]  /*2040*/  @!PT LDS RZ, [RZ] ;  /* 0x00000000fffff984 */ /* 0x000fe20000000800 */
[----:B------:R3:W-:Y:S06]  /*2050*/  MEMBAR.ALL.CTA ;  /* 0x0000000000007992 */ /* 0x0007ec0000008000 */
[----:B---3--:R-:W3:Y:S01]  /*2060*/  FENCE.VIEW.ASYNC.S ;  /* 0x00000000000073c6 */ /* 0x008ee20000000000 */
[----:B--2---:R-:W-:-:S13]  /*2070*/  LOP3.LUT P0, RZ, R6, 0x1, RZ, 0xc0, !PT ;  /* 0x0000000106ff7812 */ /* 0x004fda000780c0ff */
[----:B---3--:R-:W-:Y:S01]  /*2080*/  VOTEU.ANY UP1, P0 ;  /* 0x0000000000ff7886 */ /* 0x008fe20000020100 */
[----:B------:R-:W-:-:S13]  /*2090*/  PLOP3.LUT P0, PT, PT, PT, UP1, 0x80, 0x8 ;  /* 0x000000000008781c */ /* 0x000fda0003f0f018 */
[----:B-1----:R-:W-:Y:S02]  /*20a0*/  @P0 LOP3.LUT R0, R5, 0xffff, RZ, 0xc0, !PT ;  /* 0x0000ffff05000812 */ /* 0x002fe400078ec0ff */
[----:B------:R-:W-:Y:S02]  /*20b0*/  @P0 MOV R2, R4 ;  /* 0x0000000400020202 */ /* 0x000fe40000000f00 */
[----:B------:R-:W-:Y:S01]  /*20c0*/  @P0 R2UR UR7, R0 ;  /* 0x00000000000702ca */ /* 0x000fe200000e0000 */
[----:B------:R-:W-:Y:S01]  /*20d0*/  VIADD R0, R3, 0x80 ;  /* 0x0000008003007836 */ /* 0x000fe20000000000 */
[----:B------:R-:W-:Y:S02]  /*20e0*/  @P0 SHF.R.U32.HI R4, RZ, 0x10, R5 ;  /* 0x00000010ff040819 */ /* 0x000fe40000011605 */
[----:B------:R-:W-:Y:S02]  /*20f0*/  @P0 R2UR UR8, R2 ;  /* 0x00000000020802ca */ /* 0x000fe400000e0000 */
[----:B------:R-:W-:-:S02]  /*2100*/  PRMT R0, RZ, 0x654, R0 ;  /* 0x00000654ff007816 */ /* 0x000fc40000000000 */
[----:B------:R-:W-:Y:S02]  /*2110*/  @P0 R2UR UR4, R4 ;  /* 0x00000000040402ca */ /* 0x000fe400000e0000 */
[----:B------:R1:W-:Y:S03]  /*2120*/  SYNCS.ARRIVE.TRANS64.RED.A1T0 RZ, [R0+URZ], RZ ;  /* 0x000000ff00ff79a7 */ /* 0x0003e600081004ff */
[----:B------:R-:W-:-:S04]  /*2130*/  @UP1 UMOV UR27, UR7 ;  /* 0x00000007001b1c82 */ /* 0x000fc80008000000 */
[----:B------:R-:W-:-:S04]  /*2140*/  @UP1 UMOV UR37, UR8 ;  /* 0x0000000800251c82 */ /* 0x000fc80008000000 */
[----:B------:R-:W-:Y:S01]  /*2150*/  @UP1 UMOV UR36, UR4 ;  /* 0x0000000400241c82 */ /* 0x000fe20008000000 */
[----:B------:R-:W-:Y:S05]  /*2160*/  BRA.U !UP0, `(.L_x_40) ;  /* 0x0000000108d47547 */ /* 0x000fea000b800000 */
[----:B------:R-:W2:Y:S01]  /*2170*/  LDCU.128 UR12, c[0x0][0xb10] ;  /* 0x00016200ff0c77ac */ /* 0x000ea20008000c00 */
[----:B------:R-:W3:Y:S01]  /*2180*/  LDCU UR26, c[0x0][0xb20] ;  /* 0x00016400ff1a77ac */ /* 0x000ee20008000800 */
[----:B------:R-:W4:Y:S01]  /*2190*/  LDCU UR20, c[0x0][0xb0c] ;  /* 0x00016180ff1477ac */ /* 0x000f220008000800 */
[----:B------:R-:W1:Y:S01]  /*21a0*/  LDCU.64 UR10, c[0x0][0xb28] ;  /* 0x00016500ff0a77ac */ /* 0x000e620008000a00 */
[----:B------:R-:W-:Y:S02]  /*21b0*/  UISETP.NE.AND UP3, UPT, UR40, 0x1, UPT ;  /* 0x000000012800788c */ /* 0x000fe4000bf65270 */
[----:B--2---:R-:W-:Y:S02]  /*21c0*/  UIMAD.WIDE.U32 UR16, UR38, UR15, URZ ;  /* 0x0000000f261072a5 */ /* 0x004fe4000f8e00ff */
[----:B------:R-:W-:Y:S02]  /*21d0*/  UIMAD.WIDE.U32 UR8, UR39, UR12, URZ ;  /* 0x0000000c270872a5 */ /* 0x000fe4000f8e00ff */
[----:B------:R-:W-:-:S02]  /*21e0*/  UISETP.NE.AND UP0, UPT, UR14, 0x1, UPT ;  /* 0x000000010e00788c */ /* 0x000fc4000bf05270 */
[----:B------:R-:W-:Y:S01]  /*21f0*/  UIMAD.WIDE.U32 UR22, UR27, UR15, URZ ;  /* 0x0000000f1b1672a5 */ /* 0x000fe2000f8e00ff */
[----:B------:R-:W-:Y:S02]  /*2200*/  UMOV UR16, UR17 ;  /* 0x0000001100107c82 */ /* 0x000fe40008000000 */
[----:B------:R-:W-:Y:S01]  /*2210*/  UMOV UR8, UR9 ;  /* 0x0000000900087c82 */ /* 0x000fe20008000000 */
[----:B---3--:R-:W-:Y:S02]  /*2220*/  USHF.R.U32.HI UR16, URZ, UR26, UR16 ;  /* 0x0000001aff107299 */ /* 0x008fe40008011610 */
[----:B----4-:R-:W-:Y:S02]  /*2230*/  UISETP.NE.AND UP2, UPT, UR20, 0x1, UPT ;  /* 0x000000011400788c */ /* 0x010fe4000bf45270 */
[----:B------:R-:W-:Y:S02]  /*2240*/  USHF.R.U32.HI UR8, URZ, UR13, UR8 ;  /* 0x0000000dff087299 */ /* 0x000fe40008011608 */
[----:B------:R-:W-:-:S02]  /*2250*/  USEL UR7, UR38, UR16, !UP0 ;  /* 0x0000001026077287 */ /* 0x000fc4000c000000 */
[----:B------:R-:W-:Y:S02]  /*2260*/  USEL UR8, UR39, UR8, !UP2 ;  /* 0x0000000827087287 */ /* 0x000fe4000d000000 */
[----:B-1----:R-:W-:Y:S01]  /*2270*/  UIMAD.WIDE.U32 UR16, UR7, UR10, URZ ;  /* 0x0000000a071072a5 */ /* 0x002fe2000f8e00ff */
[----:B------:R-:W-:Y:S01]  /*2280*/  UMOV UR4, UR23 ;  /* 0x0000001700047c82 */ /* 0x000fe20008000000 */
[----:B------:R-:W-:Y:S02]  /*2290*/  UIMAD.WIDE.U32 UR18, UR37, UR12, URZ ;  /* 0x0000000c251272a5 */ /* 0x000fe4000f8e00ff */
[----:B------:R-:W-:-:S03]  /*22a0*/  UIMAD.WIDE.U32 UR22, UR8, UR10, URZ ;  /* 0x0000000a081672a5 */ /* 0x000fc6000f8e00ff */
[----:B------:R-:W-:Y:S01]  /*22b0*/  UMOV UR16, UR17 ;  /* 0x0000001100107c82 */ /* 0x000fe20008000000 */
[----:B------:R-:W-:Y:S02]  /*22c0*/  USHF.R.U32.HI UR4, URZ, UR26, UR4 ;  /* 0x0000001aff047299 */ /* 0x000fe40008011604 */
[----:B------:R-:W-:Y:S01]  /*22d0*/  @UP3 USHF.R.U32.HI UR7, URZ, UR11, UR16 ;  /* 0x0000000bff073299 */ /* 0x000fe20008011610 */
[----:B------:R-:W-:Y:S01]  /*22e0*/  UMOV UR18, UR19 ;  /* 0x0000001300127c82 */ /* 0x000fe20008000000 */
[----:B------:R-:W-:Y:S01]  /*22f0*/  UMOV UR22, UR23 ;  /* 0x0000001700167c82 */ /* 0x000fe20008000000 */
[----:B------:R-:W-:Y:S02]  /*2300*/  USHF.R.U32.HI UR13, URZ, UR13, UR18 ;  /* 0x0000000dff0d7299 */ /* 0x000fe40008011612 */
[----:B------:R-:W-:Y:S02]  /*2310*/  USEL UR4, UR27, UR4, !UP0 ;  /* 0x000000041b047287 */ /* 0x000fe4000c000000 */
[----:B------:R-:W-:-:S02]  /*2320*/  @UP3 USHF.R.U32.HI UR8, URZ, UR11, UR22 ;  /* 0x0000000bff083299 */ /* 0x000fc40008011616 */
[----:B------:R-:W-:Y:S02]  /*2330*/  UIMAD UR9, UR40, UR7, URZ ;  /* 0x00000007280972a4 */ /* 0x000fe4000f8e02ff */
[----:B------:R-:W-:Y:S02]  /*2340*/  USEL UR7, UR37, UR13, !UP2 ;  /* 0x0000000d25077287 */ /* 0x000fe4000d000000 */
[----:B------:R-:W-:Y:S02]  /*2350*/  UIMAD UR12, UR40, UR8, URZ ;  /* 0x00000008280c72a4 */ /* 0x000fe4000f8e02ff */
[----:B------:R-:W-:Y:S02]  /*2360*/  UISETP.GE.AND UP0, UPT, UR4, UR9, UPT ;  /* 0x000000090400728c */ /* 0x000fe4000bf06270 */
[----:B------:R-:W-:Y:S02]  /*2370*/  UIMAD.WIDE.U32 UR16, UR4, UR10, URZ ;  /* 0x0000000a041072a5 */ /* 0x000fe4000f8e00ff */
[----:B------:R-:W-:-:S02]  /*2380*/  UISETP.GE.OR UP0, UPT, UR7, UR12, UP0 ;  /* 0x0000000c0700728c */ /* 0x000fc40008706670 */
        /* <DEDUP_REMOVED lines=19> */
.L_x_40:
[----:B------:R-:W2:Y:S02]  /*24c0*/  LDCU UR4, c[0x0][0xb30] ;  /* 0x00016600ff0477ac */ /* 0x000ea40008000800 */
[----:B--2---:R-:W-:-:S09]  /*24d0*/  UISETP.NE.AND UP0, UPT, UR4, 0x1, UPT ;  /* 0x000000010400788c */ /* 0x004fd2000bf05270 */
[----:B------:R-:W-:Y:S05]  /*24e0*/  BRA.U UP0, `(.L_x_41) ;  /* 0x0000000100447547 */ /* 0x000fea000b800000 */
[----:B------:R-:W2:Y:S01]  /*24f0*/  LDCU.128 UR12, c[0x0][0xb10] ;  /* 0x00016200ff0c77ac */ /* 0x000ea20008000c00 */
[----:B------:R-:W3:Y:S01]  /*2500*/  LDCU UR16, c[0x0][0xb0c] ;  /* 0x00016180ff1077ac */ /* 0x000ee20008000800 */
[----:B------:R-:W4:Y:S01]  /*2510*/  LDCU UR17, c[0x0][0xb20] ;  /* 0x00016400ff1177ac */ /* 0x000f220008000800 */
[----:B--2---:R-:W-:Y:S02]  /*2520*/  UIMAD.WIDE.U32 UR10, UR37, UR12, URZ ;  /* 0x0000000c250a72a5 */ /* 0x004fe4000f8e00ff */
[----:B------:R-:W-:Y:S02]  /*2530*/  UIMAD.WIDE.U32 UR8, UR27, UR15, URZ ;  /* 0x0000000f1b0872a5 */ /* 0x000fe4000f8e00ff */
[----:B---3--:R-:W-:Y:S02]  /*2540*/  UISETP.NE.AND UP2, UPT, UR16, 0x1, UPT ;  /* 0x000000011000788c */ /* 0x008fe4000bf45270 */
[----:B------:R-:W-:Y:S01]  /*2550*/  UISETP.NE.AND UP0, UPT, UR14, 0x1, UPT ;  /* 0x000000010e00788c */ /* 0x000fe2000bf05270 */
[----:B------:R-:W-:-:S02]  /*2560*/  UMOV UR7, UR11 ;  /* 0x0000000b00077c82 */ /* 0x000fc40008000000 */
[----:B------:R-:W-:Y:S01]  /*2570*/  UMOV UR4, UR9 ;  /* 0x0000000900047c82 */ /* 0x000fe20008000000 */
[----:B------:R-:W-:Y:S02]  /*2580*/  USHF.R.U32.HI UR7, URZ, UR13, UR7 ;  /* 0x0000000dff077299 */ /* 0x000fe40008011607 */
[----:B----4-:R-:W-:Y:S02]  /*2590*/  USHF.R.U32.HI UR4, URZ, UR17, UR4 ;  /* 0x00000011ff047299 */ /* 0x010fe40008011604 */
[----:B------:R-:W-:Y:S02]  /*25a0*/  USEL UR7, UR37, UR7, !UP2 ;  /* 0x0000000725077287 */ /* 0x000fe4000d000000 */
[----:B------:R-:W-:-:S04]  /*25b0*/  USEL UR4, UR27, UR4, !UP0 ;  /* 0x000000041b047287 */ /* 0x000fc8000c000000 */
[----:B------:R-:W-:Y:S02]  /*25c0*/  UIADD3 UR8, UPT, UPT, UR7, -UR4, URZ ;  /* 0x8000000407087290 */ /* 0x000fe4000fffe0ff */
[----:B------:R-:W-:Y:S02]  /*25d0*/  UIADD3 UR4, UPT, UPT, -UR7, UR4, URZ ;  /* 0x0000000407047290 */ /* 0x000fe4000fffe1ff */
[----:B------:R-:W-:Y:S02]  /*25e0*/  UIMAD UR27, UR8, UR14, UR27 ;  /* 0x0000000e081b72a4 */ /* 0x000fe4000f8e021b */
[----:B------:R-:W-:-:S12]  /*25f0*/  UIMAD UR37, UR4, UR16, UR37 ;  /* 0x00000010042572a4 */ /* 0x000fd8000f8e0225 */
.L_x_41:
[----:B------:R-:W-:Y:S01]  /*2600*/  VIADD R11, R11, 0x1 ;  /* 0x000000010b0b7836 */ /* 0x000fe20000000000 */
[----:B------:R-:W-:Y:S01]  /*2610*/  PLOP3.LUT P1, PT, PT, PT, PT, 0x80, 0x8 ;  /* 0x000000000008781c */ /* 0x000fe20003f2f070 */
[----:B------:R-:W-:Y:S02]  /*2620*/  UIADD3 UR46, UPT, UPT, UR37, UR60, URZ ;  /* 0x0000003c252e7290 */ /* 0x000fe4000fffe0ff */
[----:B------:R-:W-:Y:S01]  /*2630*/  UIADD3 UR45, UPT, UPT, UR27, UR57, URZ ;  /* 0x000000391b2d7290 */ /* 0x000fe2000fffe0ff */
[----:B------:R-:W-:-:S04]  /*2640*/  ISETP.NE.AND P0, PT, R11, 0x2, PT ;  /* 0x000000020b00780c */ /* 0x000fc80003f05270 */
[----:B-1----:R-:W-:Y:S02]  /*2650*/  SEL R0, RZ, 0x1, P0 ;  /* 0x00000001ff007807 */ /* 0x002fe40000000000 */
[----:B------:R-:W-:Y:S02]  /*2660*/  SEL R11, R11, RZ, P0 ;  /* 0x000000ff0b0b7207 */ /* 0x000fe40000000000 */
[----:B------:R-:W-:Y:S01]  /*2670*/  LOP3.LUT R10, R10, R0, RZ, 0x3c, !PT ;  /* 0x000000000a0a7212 */ /* 0x000fe200078e3cff */
[----:B------:R-:W-:Y:S06]  /*2680*/  BRA.U UP1, `(.L_x_42) ;  /* 0xfffffff101447547 */ /* 0x000fec000b83ffff */
[----:B------:R-:W-:Y:S01]  /*2690*/  UIADD3 UR7, UPT, UPT, UR6, 0x28, URZ ;  /* 0x0000002806077890 */ /* 0x000fe2000fffe0ff */
[----:B------:R-:W-:-:S03]  /*26a0*/  SHF.L.U32 R2, R12, 0x1f, RZ ;  /* 0x0000001f0c027819 */ /* 0x000fc600000006ff */
[----:B------:R-:W-:-:S09]  /*26b0*/  ULEA UR4, UR5, UR7, 0x3 ;  /* 0x0000000705047291 */ /* 0x000fd2000f8e18ff */
[----:B------:R-:W1:Y:S02]  /*26c0*/  SYNCS.PHASECHK.TRANS64.TRYWAIT P0, [UR4], R2 ;  /* 0x00000002ff0075a7 */ /* 0x000e640008001104 */
[----:B-1----:R-:W-:Y:S05]  /*26d0*/  @!P0 BRA `(.L_x_43) ;  /* 0x00000040009c8947 */ /* 0x002fea0003800000 */
.L_x_108:
[----:B------:R-:W-:-:S04]  /*26e0*/  UIADD3 UR4, UPT, UPT, UR5, 0x1, URZ ;  /* 0x0000000105047890 */ /* 0x000fc8000fffe0ff */
[----:B------:R-:W-:-:S04]  /*26f0*/  UISETP.NE.AND UP0, UPT, UR4, 0x5, UPT ;  /* 0x000000050400788c */ /* 0x000fc8000bf05270 */
[----:B------:R-:W-:Y:S02]  /*2700*/  USEL UR6, URZ, 0x1, UP0 ;  /* 0x00000001ff067887 */ /* 0x000fe40008000000 */
[----:B------:R-:W-:-:S04]  /*2710*/  USEL UR4, UR4, URZ, UP0 ;  /* 0x000000ff04047287 */ /* 0x000fc80008000000 */
[----:B------:R-:W-:Y:S01]  /*2720*/  ULEA UR5, UR4, UR7, 0x3 ;  /* 0x0000000704057291 */ /* 0x000fe2000f8e18ff */
[----:B-1----:R-:W-:-:S04]  /*2730*/  LOP3.LUT R2, R12, UR6, RZ, 0x3c, !PT ;  /* 0x000000060c027c12 */ /* 0x002fc8000f8e3cff */
[----:B------:R-:W-:-:S04]  /*2740*/  SHF.L.U32 R3, R2, 0x1f, RZ ;  /* 0x0000001f02037819 */ /* 0x000fc800000006ff */
[----:B------:R-:W1:Y:S02]  /*2750*/  SYNCS.PHASECHK.TRANS64.TRYWAIT P0, [UR5], R3 ;  /* 0x00000003ff0075a7 */ /* 0x000e640008001105 */
[----:B-1----:R-:W-:Y:S05]  /*2760*/  @!P0 BRA `(.L_x_44) ;  /* 0x0000004000908947 */ /* 0x002fea0003800000 */
.L_x_110:
[----:B------:R-:W-:-:S04]  /*2770*/  UIADD3 UR4, UPT, UPT, UR4, 0x1, URZ ;  /* 0x0000000104047890 */ /* 0x000fc8000fffe0ff */
[----:B------:R-:W-:-:S04]  /*2780*/  UISETP.NE.AND UP0, UPT, UR4, 0x5, UPT ;  /* 0x000000050400788c */ /* 0x000fc8000bf05270 */
[----:B------:R-:W-:Y:S02]  /*2790*/  USEL UR6, URZ, 0x1, UP0 ;  /* 0x00000001ff067887 */ /* 0x000fe40008000000 */
[----:B------:R-:W-:-:S04]  /*27a0*/  USEL UR4, UR4, URZ, UP0 ;  /* 0x000000ff04047287 */ /* 0x000fc80008000000 */
[----:B------:R-:W-:Y:S01]  /*27b0*/  ULEA UR5, UR4, UR7, 0x3 ;  /* 0x0000000704057291 */ /* 0x000fe2000f8e18ff */
[----:B------:R-:W-:-:S04]  /*27c0*/  LOP3.LUT R2, R2, UR6, RZ, 0x3c, !PT ;  /* 0x0000000602027c12 */ /* 0x000fc8000f8e3cff */
[----:B-1----:R-:W-:-:S04]  /*27d0*/  SHF.L.U32 R3, R2, 0x1f, RZ ;  /* 0x0000001f02037819 */ /* 0x002fc800000006ff */
[----:B------:R-:W1:Y:S02]  /*27e0*/  SYNCS.PHASECHK.TRANS64.TRYWAIT P0, [UR5], R3 ;  /* 0x00000003ff0075a7 */ /* 0x000e640008001105 */
[----:B-1----:R-:W-:Y:S05]  /*27f0*/  @!P0 BRA `(.L_x_45) ;  /* 0x0000004000848947 */ /* 0x002fea0003800000 */
.L_x_112:
        /* <DEDUP_REMOVED lines=9> */
.L_x_114:
[----:B------:R-:W-:-:S04]  /*2890*/  UIADD3 UR4, UPT, UPT, UR4, 0x1, URZ ;  /* 0x0000000104047890 */ /* 0x000fc8000fffe0ff */
[----:B------:R-:W-:-:S04]  /*28a0*/  UISETP.NE.AND UP0, UPT, UR4, 0x5, UPT ;  /* 0x000000050400788c */ /* 0x000fc8000bf05270 */
[----:B------:R-:W-:Y:S02]  /*28b0*/  USEL UR5, URZ, 0x1, UP0 ;  /* 0x00000001ff057887 */ /* 0x000fe40008000000 */
[----:B------:R-:W-:-:S04]  /*28c0*/  USEL UR4, UR4, URZ, UP0 ;  /* 0x000000ff04047287 */ /* 0x000fc80008000000 */
[----:B------:R-:W-:Y:S01]  /*28d0*/  ULEA UR4, UR4, UR7, 0x3 ;  /* 0x0000000704047291 */ /* 0x000fe2000f8e18ff */
[----:B------:R-:W-:-:S04]  /*28e0*/  LOP3.LUT R2, R2, UR5, RZ, 0x3c, !PT ;  /* 0x0000000502027c12 */ /* 0x000fc8000f8e3cff */
[----:B------:R-:W-:Y:S01]  /*28f0*/  SHF.L.U32 R2, R2, 0x1f, RZ ;  /* 0x0000001f02027819 */ /* 0x000fe200000006ff */
[----:B-1----:R-:W-:-:S07]  /*2900*/  IMAD.U32 R0, RZ, RZ, UR4 ;  /* 0x00000004ff007e24 */ /* 0x002fce000f8e00ff */
.L_x_47:
[----:B-1----:R1:W2:Y:S02]  /*2910*/  SYNCS.PHASECHK.TRANS64.TRYWAIT P0, [R0+URZ], R2 ;  /* 0x00000002000075a7 */ /* 0x0022a400080011ff */
[----:B--2---:R-:W-:Y:S05]  /*2920*/  @!P0 NANOSLEEP.SYNCS 0x989680 ;  /* 0x009896800000895d */ /* 0x004fea0003900000 */
[----:B------:R-:W2:Y:S02]  /*2930*/  @!P0 SYNCS.PHASECHK.TRANS64 P0, [R0+URZ], R2 ;  /* 0x00000002000085a7 */ /* 0x000ea400080010ff */
[----:B--2---:R-:W-:Y:S05]  /*2940*/  @P0 EXIT ;  /* 0x000000000000094d */ /* 0x004fea0003800000 */
[----:B------:R-:W-:Y:S05]  /*2950*/  BRA `(.L_x_47) ;  /* 0xfffffffc00ec7947 */ /* 0x000fea000383ffff */
.L_x_22:
[----:B------:R-:W-:-:S04]  /*2960*/  UISETP.NE.AND UP0, UPT, UR48, URZ, UPT ;  /* 0x000000ff3000728c */ /* 0x000fc8000bf05270 */
[----:B------:R-:W-:-:S09]  /*2970*/  UISETP.NE.OR UP0, UPT, UR22, 0x1, UP0 ;  /* 0x000000011600788c */ /* 0x000fd20008705670 */
[----:B------:R-:W-:Y:S05]  /*2980*/  BRA.U UP0, `(.L_x_48) ;  /* 0x0000000500487547 */ /* 0x000fea000b800000 */
[----:B------:R-:W-:Y:S01]  /*2990*/  ISETP.GE.U32.AND P2, PT, R0, 0x2, PT ;  /* 0x000000020000780c */ /* 0x000fe20003f46070 */
[----:B------:R-:W-:Y:S01]  /*29a0*/  IMAD.MOV.U32 R12, RZ, RZ, 0x1 ;  /* 0x00000001ff0c7424 */ /* 0x000fe200078e00ff */
[----:B------:R-:W-:Y:S02]  /*29b0*/  CS2R R10, SRZ ;  /* 0x00000000000a7805 */ /* 0x000fe4000001ff00 */
[----:B------:R-:W-:Y:S01]  /*29c0*/  CS2R R8, SRZ ;  /* 0x0000000000087805 */ /* 0x000fe2000001ff00 */
[----:B------:R-:W-:Y:S01]  /*29d0*/  UMOV UR6, 0x400 ;  /* 0x0000040000067882 */ /* 0x000fe20000000000 */
[----:B------:R-:W-:Y:S01]  /*29e0*/  UMOV UR5, URZ ;  /* 0x000000ff00057c82 */ /* 0x000fe20008000000 */
[----:B------:R-:W-:-:S12]  /*29f0*/  ULEA UR6, UR48, UR6, 0x18 ;  /* 0x0000000630067291 */ /* 0x000fd8000f8ec0ff */
.L_x_52:
[----:B------:R-:W-:Y:S02]  /*2a00*/  LEA R2, R8, UR6, 0x3 ;  /* 0x0000000608027c11 */ /* 0x000fe4000f8e18ff */
[----:B------:R-:W-:-:S03]  /*2a10*/  SHF.L.U32 R4, R9, 0x1f, RZ ;  /* 0x0000001f09047819 */ /* 0x000fc600000006ff */
[----:B------:R-:W-:Y:S01]  /*2a20*/  VIADD R5, R2, 0xe0 ;  /* 0x000000e002057836 */ /* 0x000fe20000000000 */
[----:B------:R-:W1:Y:S02]  /*2a30*/  SYNCS.PHASECHK.TRANS64.TRYWAIT P0, [R2+URZ+0xd0], R4 ;  /* 0x0000d004020075a7 */ /* 0x000e6400080011ff */
[----:B-1----:R-:W-:Y:S05]  /*2a40*/  @!P0 BRA `(.L_x_49) ;  /* 0x0000004000208947 */ /* 0x002fea0003800000 */
.L_x_115:
[----:B------:R-:W-:Y:S01]  /*2a50*/  ULEA UR4, UR5, UR6, 0x3 ;  /* 0x0000000605047291 */ /* 0x000fe2000f8e18ff */
[----:B-1----:R-:W-:Y:S01]  /*2a60*/  PRMT R2, RZ, 0x654, R5 ;  /* 0x00000654ff027816 */ /* 0x002fe20000000005 */
[----:B------:R-:W-:Y:S01]  /*2a70*/  @!P2 IMAD.MOV.U32 R4, RZ, RZ, 0x10 ;  /* 0x00000010ff04a424 */ /* 0x000fe200078e00ff */
[----:B------:R-:W-:Y:S01]  /*2a80*/  SHF.L.U32 R5, R12, 0x1f, RZ ;  /* 0x0000001f0c057819 */ /* 0x000fe200000006ff */
[----:B------:R-:W-:Y:S01]  /*2a90*/  UIADD3 UR7, UPT, UPT, UR4, 0x70, URZ ;  /* 0x0000007004077890 */ /* 0x000fe2000fffe0ff */
[----:B------:R1:W-:Y:S05]  /*2aa0*/  SYNCS.ARRIVE.TRANS64.RED.A1T0 RZ, [R2+URZ], RZ ;  /* 0x000000ff02ff79a7 */ /* 0x0003ea00081004ff */
[----:B------:R-:W-:Y:S01]  /*2ab0*/  IMAD.U32 R6, RZ, RZ, UR7 ;  /* 0x00000007ff067e24 */ /* 0x000fe2000f8e00ff */
[----:B------:R-:W2:Y:S04]  /*2ac0*/  SYNCS.PHASECHK.TRANS64.TRYWAIT P0, [UR4+0x80], R5 ;  /* 0x00008005ff0075a7 */ /* 0x000ea80008001104 */
[----:B------:R-:W-:Y:S01]  /*2ad0*/  PRMT R6, R0, 0x654, R6 ;  /* 0x0000065400067816 */ /* 0x000fe20000000006 */
[----:B-12---:R-:W-:Y:S06]  /*2ae0*/  @!P0 BRA `(.L_x_50) ;  /* 0x00000040000c8947 */ /* 0x006fec0003800000 */
.L_x_117:
[----:B------:R-:W-:Y:S01]  /*2af0*/  ULEA UR8, UR5, UR6, 0x4 ;  /* 0x0000000605087291 */ /* 0x000fe2000f8e20ff */
[----:B------:R-:W-:Y:S01]  /*2b00*/  SEL R3, R6, R3, !P2 ;  /* 0x0000000306037207 */ /* 0x000fe20005000000 */
[----:B------:R-:W-:Y:S01]  /*2b10*/  UIADD3 UR9, UPT, UPT, UR4, 0x70, URZ ;  /* 0x0000007004097890 */ /* 0x000fe2000fffe0ff */
[----:B-1----:R-:W-:Y:S01]  /*2b20*/  LEA R2, R11, UR6, 0x3 ;  /* 0x000000060b027c11 */ /* 0x002fe2000f8e18ff */
[----:B------:R-:W-:Y:S01]  /*2b30*/  UIADD3 UR8, UPT, UPT, UR8, 0x100, URZ ;  /* 0x0000010008087890 */ /* 0x000fe2000fffe0ff */
[----:B------:R1:W-:Y:S01]  /*2b40*/  @!P2 SYNCS.ARRIVE.TRANS64.RED RZ, [R3+URZ], R4 ;  /* 0x0000000403ffa9a7 */ /* 0x0003e200080004ff */
[----:B------:R-:W-:Y:S01]  /*2b50*/  UIADD3 UR4, UPT, UPT, UR5, 0x1, URZ ;  /* 0x0000000105047890 */ /* 0x000fe2000fffe0ff */
[----:B------:R-:W-:-:S03]  /*2b60*/  VIADD R8, R8, 0x1 ;  /* 0x0000000108087836 */ /* 0x000fc60000000000 */
[----:B------:R-:W-:Y:S02]  /*2b70*/  UISETP.NE.AND UP0, UPT, UR4, 0x2, UPT ;  /* 0x000000020400788c */ /* 0x000fe4000bf05270 */
[----:B------:R-:W-:Y:S01]  /*2b80*/  ISETP.NE.AND P0, PT, R8, 0x2, PT ;  /* 0x000000020800780c */ /* 0x000fe20003f05270 */
[----:B------:R-:W-:Y:S06]  /*2b90*/  UGETNEXTWORKID.BROADCAST [UR8], [UR9] ;  /* 0x00000000080073ca */ /* 0x000fec0008000100 */
[----:B------:R-:W-:Y:S02]  /*2ba0*/  USEL UR7, URZ, 0x1, UP0 ;  /* 0x00000001ff077887 */ /* 0x000fe40008000000 */
[----:B------:R-:W-:-:S04]  /*2bb0*/  USEL UR5, UR4, URZ, UP0 ;  /* 0x000000ff04057287 */ /* 0x000fc80008000000 */
[----:B------:R-:W-:Y:S02]  /*2bc0*/  LOP3.LUT R12, R12, UR7, RZ, 0x3c, !PT ;  /* 0x000000070c0c7c12 */ /* 0x000fe4000f8e3cff */
[----:B-1----:R-:W-:-:S04]  /*2bd0*/  SHF.L.U32 R4, R10, 0x1f, RZ ;  /* 0x0000001f0a047819 */ /* 0x002fc800000006ff */
[----:B------:R-:W1:Y:S02]  /*2be0*/  SYNCS.PHASECHK.TRANS64.TRYWAIT P1, [R2+URZ+0x70], R4 ;  /* 0x00007004020075a7 */ /* 0x000e6400080211ff */
[----:B-1----:R-:W-:Y:S05]  /*2bf0*/  @!P1 BRA `(.L_x_51) ;  /* 0x0000003c00e09947 */ /* 0x002fea0003800000 */
.L_x_118:
[C---:B-1----:R-:W-:Y:S01]  /*2c00*/  LEA R4, R11.reuse, UR6, 0x4 ;  /* 0x000000060b047c11 */ /* 0x042fe2000f8e20ff */
[----:B------:R-:W-:Y:S01]  /*2c10*/  VIADD R2, R2, 0x80 ;  /* 0x0000008002027836 */ /* 0x000fe20000000000 */
[----:B------:R-:W-:Y:S01]  /*2c20*/  SEL R8, R8, RZ, P0 ;  /* 0x000000ff08087207 */ /* 0x000fe20000000000 */
[----:B------:R-:W-:-:S03]  /*2c30*/  VIADD R11, R11, 0x1 ;  /* 0x000000010b0b7836 */ /* 0x000fc60000000000 */
[----:B------:R-:W1:Y:S01]  /*2c40*/  LDS.128 R4, [R4+0x100] ;  /* 0x0001000004047984 */ /* 0x000e620000000c00 */
[----:B------:R-:W-:Y:S02]  /*2c50*/  PRMT R2, RZ, 0x654, R2 ;  /* 0x00000654ff027816 */ /* 0x000fe40000000002 */
[C---:B------:R-:W-:Y:S01]  /*2c60*/  ISETP.NE.AND P1, PT, R11.reuse, 0x2, PT ;  /* 0x000000020b00780c */ /* 0x040fe20003f25270 */
[----:B------:R-:W-:Y:S01]  /*2c70*/  @!PT LDS RZ, [RZ] ;  /* 0x00000000fffff984 */ /* 0x000fe20000000800 */
[----:B------:R-:W-:Y:S01]  /*2c80*/  @!PT LDS RZ, [RZ] ;  /* 0x00000000fffff984 */ /* 0x000fe20000000800 */
[----:B------:R-:W-:Y:S01]  /*2c90*/  @!PT LDS RZ, [RZ] ;  /* 0x00000000fffff984 */ /* 0x000fe20000000800 */
[----:B------:R-:W-:Y:S01]  /*2ca0*/  @!PT LDS RZ, [RZ] ;  /* 0x00000000fffff984 */ /* 0x000fe20000000800 */
[----:B------:R2:W-:Y:S06]  /*2cb0*/  MEMBAR.ALL.CTA ;  /* 0x0000000000007992 */ /* 0x0005ec0000008000 */
[----:B--2---:R-:W2:Y:S01]  /*2cc0*/  FENCE.VIEW.ASYNC.S ;  /* 0x00000000000073c6 */ /* 0x004ea20000000000 */
[----:B------:R-:W-:Y:S01]  /*2cd0*/  SEL R11, R11, RZ, P1 ;  /* 0x000000ff0b0b7207 */ /* 0x000fe20000800000 */
[----:B--2---:R2:W-:Y:S01]  /*2ce0*/  SYNCS.ARRIVE.TRANS64.RED.A1T0 RZ, [R2+URZ], RZ ;  /* 0x000000ff02ff79a7 */ /* 0x0045e200081004ff */
[----:B-1----:R-:W-:-:S02]  /*2cf0*/  LOP3.LUT P3, RZ, R6, 0x1, RZ, 0xc0, !PT ;  /* 0x0000000106ff7812 */ /* 0x002fc4000786c0ff */
[----:B------:R-:W-:-:S04]  /*2d00*/  SEL R4, RZ, 0x1, P1 ;  /* 0x00000001ff047807 */ /* 0x000fc80000800000 */
[----:B------:R-:W-:Y:S02]  /*2d10*/  LOP3.LUT R10, R10, R4, RZ, 0x3c, !PT ;  /* 0x000000040a0a7212 */ /* 0x000fe400078e3cff */
[----:B--2---:R-:W-:-:S04]  /*2d20*/  SEL R2, RZ, 0x1, P0 ;  /* 0x00000001ff027807 */ /* 0x004fc80000000000 */
[----:B------:R-:W-:Y:S01]  /*2d30*/  LOP3.LUT R9, R9, R2, RZ, 0x3c, !PT ;  /* 0x0000000209097212 */ /* 0x000fe200078e3cff */
[----:B------:R-:W-:Y:S06]  /*2d40*/  @P3 BRA `(.L_x_52) ;  /* 0xfffffffc002c3947 */ /* 0x000fec000383ffff */
[----:B------:R-:W-:Y:S01]  /*2d50*/  ULEA UR4, UR5, UR6, 0x3 ;  /* 0x0000000605047291 */ /* 0x000fe2000f8e18ff */
[----:B------:R-:W-:-:S08]  /*2d60*/  SHF.L.U32 R2, R12, 0x1f, RZ ;  /* 0x0000001f0c027819 */ /* 0x000fd000000006ff */
[----:B------:R-:W1:Y:S02]  /*2d70*/  SYNCS.PHASECHK.TRANS64 P0, [UR4+0x80], R2 ;  /* 0x00008002ff0075a7 */ /* 0x000e640008001004 */
[----:B-1----:R-:W-:Y:S05]  /*2d80*/  @P0 BRA `(.L_x_53) ;  /* 0x0000000000080947 */ /* 0x002fea0003800000 */
[----:B------:R-:W1:Y:S02]  /*2d90*/  SYNCS.PHASECHK.TRANS64.TRYWAIT P0, [UR4+0x80], R2 ;  /* 0x00008002ff0075a7 */ /* 0x000e640008001104 */
[----:B-1----:R-:W-:Y:S05]  /*2da0*/  @!P0 BRA `(.L_x_54) ;  /* 0x0000003c00888947 */ /* 0x002fea0003800000 */
.L_x_53:
[----:B------:R-:W-:-:S04]  /*2db0*/  UIADD3 UR7, UPT, UPT, UR5, 0x1, URZ ;  /* 0x0000000105077890 */ /* 0x000fc8000fffe0ff */
[----:B------:R-:W-:-:S04]  /*2dc0*/  UISETP.NE.AND UP0, UPT, UR7, 0x2, UPT ;  /* 0x000000020700788c */ /* 0x000fc8000bf05270 */
[----:B------:R-:W-:Y:S02]  /*2dd0*/  USEL UR8, URZ, 0x1, UP0 ;  /* 0x00000001ff087887 */ /* 0x000fe40008000000 */
[----:B------:R-:W-:-:S04]  /*2de0*/  USEL UR7, UR7, URZ, UP0 ;  /* 0x000000ff07077287 */ /* 0x000fc80008000000 */
[----:B------:R-:W-:Y:S01]  /*2df0*/  ULEA UR7, UR7, UR6, 0x3 ;  /* 0x0000000607077291 */ /* 0x000fe2000f8e18ff */
[----:B-1----:R-:W-:-:S04]  /*2e00*/  LOP3.LUT R2, R12, UR8, RZ, 0x3c, !PT ;  /* 0x000000080c027c12 */ /* 0x002fc8000f8e3cff */
[----:B------:R-:W-:-:S04]  /*2e10*/  SHF.L.U32 R0, R2, 0x1f, RZ ;  /* 0x0000001f02007819 */ /* 0x000fc800000006ff */
[----:B------:R-:W1:Y:S02]  /*2e20*/  SYNCS.PHASECHK.TRANS64 P0, [UR7+0x80], R0 ;  /* 0x00008000ff0075a7 */ /* 0x000e640008001007 */
[----:B-1----:R-:W-:Y:S05]  /*2e30*/  @P0 EXIT ;  /* 0x000000000000094d */ /* 0x002fea0003800000 */
[----:B------:R-:W-:Y:S02]  /*2e40*/  SHF.L.U32 R2, R2, 0x1f, RZ ;  /* 0x0000001f02027819 */ /* 0x000fe400000006ff */
[----:B------:R-:W-:-:S07]  /*2e50*/  MOV R0, UR7 ;  /* 0x0000000700007c02 */ /* 0x000fce0008000f00 */
.L_x_55:
[----:B-1----:R1:W2:Y:S02]  /*2e60*/  SYNCS.PHASECHK.TRANS64.TRYWAIT P0, [R0+URZ+0x80], R2 ;  /* 0x00008002000075a7 */ /* 0x0022a400080011ff */
[----:B--2---:R-:W-:Y:S05]  /*2e70*/  @!P0 NANOSLEEP.SYNCS 0x989680 ;  /* 0x009896800000895d */ /* 0x004fea0003900000 */
[----:B------:R-:W2:Y:S02]  /*2e80*/  @!P0 SYNCS.PHASECHK.TRANS64 P0, [R0+URZ+0x80], R2 ;  /* 0x00008002000085a7 */ /* 0x000ea400080010ff */
[----:B--2---:R-:W-:Y:S05]  /*2e90*/  @P0 EXIT ;  /* 0x000000000000094d */ /* 0x004fea0003800000 */
[----:B------:R-:W-:Y:S05]  /*2ea0*/  BRA `(.L_x_55) ;  /* 0xfffffffc00ec7947 */ /* 0x000fea000383ffff */
.L_x_48:
[----:B------:R-:W-:Y:S05]  /*2eb0*/  BRA.U UP4, `(.L_x_56) ;  /* 0x0000000d049c7547 */ /* 0x000fea000b800000 */
[----:B------:R-:W-:Y:S01]  /*2ec0*/  UMOV UR4, 0x40 ;  /* 0x0000004000047882 */ /* 0x000fe20000000000 */
[----:B------:R-:W-:Y:S01]  /*2ed0*/  NOP ;  /* 0x0000000000007918 */ /* 0x000fe20000000000 */
[----:B------:R-:W-:Y:S01]  /*2ee0*/  ULEA UR5, UR48, UR4, 0x18 ;  /* 0x0000000430057291 */ /* 0x000fe2000f8ec0ff */
[----:B------:R-:W-:Y:S02]  /*2ef0*/  UMOV UR6, 0x400 ;  /* 0x0000040000067882 */ /* 0x000fe40000000000 */
[----:B------:R-:W-:-:S06]  /*2f00*/  ULEA UR6, UR48, UR6, 0x18 ;  /* 0x0000000630067291 */ /* 0x000fcc000f8ec0ff */
[----:B------:R-:W1:Y:S02]  /*2f10*/  LDS.U8 R0, [UR5+0x1c] ;  /* 0x00001c05ff007984 */ /* 0x000e640008000000 */
[----:B-1----:R-:W-:-:S13]  /*2f20*/  ISETP.NE.AND P0, PT, R0, RZ, PT ;  /* 0x000000ff0000720c */ /* 0x002fda0003f05270 */
[----:B------:R-:W-:Y:S05]  /*2f30*/  @P0 BRA `(.L_x_57) ;  /* 0x0000000000580947 */ /* 0x000fea0003800000 */
[----:B------:R-:W-:-:S13]  /*2f40*/  ELECT P0, URZ, PT ;  /* 0x0000000000ff782f */ /* 0x000fda0003800000 */
[----:B------:R-:W-:Y:S05]  /*2f50*/  @!P0 BRA `(.L_x_58) ;  /* 0x0000000000608947 */ /* 0x000fea0003800000 */
[----:B------:R-:W-:Y:S01]  /*2f60*/  UMOV UR4, 0x10 ;  /* 0x0000001000047882 */ /* 0x000fe20000000000 */
[----:B------:R-:W-:Y:S01]  /*2f70*/  HFMA2 R0, -RZ, RZ, 0, 5.9604644775390625e-08 ;  /* 0x00000001ff007431 */ /* 0x000fe200000001ff */
[----:B------:R-:W-:-:S03]  /*2f80*/  MOV R3, 0xffff ;  /* 0x0000ffff00037802 */ /* 0x000fc60000000f00 */
[----:B------:R-:W-:Y:S04]  /*2f90*/  DEPBAR.LE SB1, 0x36 ;  /* 0x00009d800000791a */ /* 0x000fe80000000000 */
[----:B------:R-:W1:Y:S02]  /*2fa0*/  UTCATOMSWS.FIND_AND_SET.ALIGN UP0, UR4, UR4 ;  /* 0x00000004000475e3 */ /* 0x000e640008000800 */
[----:B-1----:R-:W-:Y:S01]  /*2fb0*/  MOV R4, UR4 ;  /* 0x0000000400047c02 */ /* 0x002fe20008000f00 */
[----:B------:R-:W-:Y:S06]  /*2fc0*/  BRA.U UP0, `(.L_x_59) ;  /* 0x0000000100187547 */ /* 0x000fec000b800000 */
.L_x_60:
[----:B------:R-:W-:Y:S05]  /*2fd0*/  NANOSLEEP 0x64 ;  /* 0x000000640000795d */ /* 0x000fea0003800000 */
[----:B------:R-:W-:-:S05]  /*2fe0*/  UMOV UR4, 0x10 ;  /* 0x0000001000047882 */ /* 0x000fca0000000000 */
[----:B------:R-:W-:Y:S04]  /*2ff0*/  DEPBAR.LE SB1, 0x36 ;  /* 0x00009d800000791a */ /* 0x000fe80000000000 */
[----:B------:R-:W1:Y:S02]  /*3000*/  UTCATOMSWS.FIND_AND_SET.ALIGN UP0, UR4, UR4 ;  /* 0x00000004000475e3 */ /* 0x000e640008000800 */
[----:B-1----:R-:W-:Y:S01]  /*3010*/  MOV R4, UR4 ;  /* 0x0000000400047c02 */ /* 0x002fe20008000f00 */
[----:B------:R-:W-:Y:S05]  /*3020*/  BRA.U !UP0, `(.L_x_60) ;  /* 0xfffffffd08e87547 */ /* 0x000fea000b83ffff */
.L_x_59:
[-C--:B------:R-:W-:Y:S02]  /*3030*/  SHF.L.U32 R3, R3, R4.reuse, RZ ;  /* 0x0000000403037219 */ /* 0x080fe400000006ff */
[----:B------:R-:W-:Y:S01]  /*3040*/  SHF.L.U32 R0, R0, R4, RZ ;  /* 0x0000000400007219 */ /* 0x000fe200000006ff */
[----:B------:R-:W-:Y:S02]  /*3050*/  IMAD.SHL.U32 R4, R4, 0x20, RZ ;  /* 0x0000002004047824 */ /* 0x000fe400078e00ff */
[----:B------:R1:W-:Y:S04]  /*3060*/  ATOMS.OR RZ, [UR5+0x14], R3 ;  /* 0x00001403ffff798c */ /* 0x0003e8000b000005 */
[----:B------:R1:W-:Y:S04]  /*3070*/  ATOMS.OR RZ, [UR5+0x18], R0 ;  /* 0x00001800ffff798c */ /* 0x0003e8000b000005 */
[----:B------:R1:W-:Y:S01]  /*3080*/  STS [UR6+0x120], R4 ;  /* 0x00012004ff007988 */ /* 0x0003e20008000806 */
[----:B------:R-:W-:Y:S05]  /*3090*/  BRA `(.L_x_58) ;  /* 0x0000000000107947 */ /* 0x000fea0003800000 */
.L_x_57:
[----:B------:R-:W-:Y:S02]  /*30a0*/  MOV R0, 0xffffffff ;  /* 0xffffffff00007802 */ /* 0x000fe40000000f00 */
[----:B------:R-:W-:-:S03]  /*30b0*/  MOV R4, 0x30e0 ;  /* 0x000030e000047802 */ /* 0x000fc60000000f00 */
[----:B------:R1:W-:Y:S04]  /*30c0*/  STS [UR6+0x120], R0 ;  /* 0x00012000ff007988 */ /* 0x0003e80008000806 */
[----:B-1---5:R-:W-:Y:S05]  /*30d0*/  CALL.REL.NOINC `($__internal_1_$__cuda_sm10x_tcgen05_guardrail_trap_phase_invalid_during_alloc) ;  /* 0x0000004000087944 */ /* 0x022fea0003c00000 */
.L_x_58:
[----:B------:R-:W-:Y:S05]  /*30e0*/  WARPSYNC.ALL ;  /* 0x0000000000007948 */ /* 0x000fea0003800000 */
[----:B------:R-:W2:Y:S01]  /*30f0*/  S2UR UR4, SR_CgaCtaId ;  /* 0x00000000000479c3 */ /* 0x000ea20000008800 */
[----:B------:R-:W-:Y:S01]  /*3100*/  UMOV UR17, 0x400 ;  /* 0x0000040000117882 */ /* 0x000fe20000000000 */
[----:B------:R-:W-:-:S06]  /*3110*/  NOP ;  /* 0x0000000000007918 */ /* 0x000fcc0000000000 */
[----:B------:R-:W-:Y:S06]  /*3120*/  BAR.ARV 0x6, 0xa0 ;  /* 0x0182800000007b1d */ /* 0x000fec0000002000 */
[----:B------:R-:W3:Y:S01]  /*3130*/  LDCU UR5, c[0x0][0x38c] ;  /* 0x00007180ff0577ac */ /* 0x000ee20008000800 */
[----:B------:R-:W-:Y:S01]  /*3140*/  LOP3.LUT R2, R2, 0xffff, RZ, 0xc0, !PT ;  /* 0x0000ffff02027812 */ /* 0x000fe200078ec0ff */
[----:B------:R-:W-:Y:S01]  /*3150*/  IMAD.MOV.U32 R11, RZ, RZ, 0x1 ;  /* 0x00000001ff0b7424 */ /* 0x000fe200078e00ff */
[----:B------:R-:W-:Y:S01]  /*3160*/  CS2R R8, SRZ ;  /* 0x0000000000087805 */ /* 0x000fe2000001ff00 */
[----:B------:R-:W4:Y:S01]  /*3170*/  LDCU UR8, c[0x0][0x38c] ;  /* 0x00007180ff0877ac */ /* 0x000f220008000800 */
[----:B------:R-:W-:Y:S01]  /*3180*/  R2UR UR19, R2 ;  /* 0x00000000021372ca */ /* 0x000fe200000e0000 */
[----:B------:R-:W-:Y:S01]  /*3190*/  IMAD.MOV.U32 R10, RZ, RZ, RZ ;  /* 0x000000ffff0a7224 */ /* 0x000fe200078e00ff */
[----:B------:R-:W-:Y:S01]  /*31a0*/  UMOV UR22, URZ ;  /* 0x000000ff00167c82 */ /* 0x000fe20008000000 */
[----:B------:R-:W-:Y:S01]  /*31b0*/  UMOV UR14, URZ ;  /* 0x000000ff000e7c82 */ /* 0x000fe20008000000 */
[----:B--2---:R-:W-:Y:S01]  /*31c0*/  ULEA UR17, UR4, UR17, 0x18 ;  /* 0x0000001104117291 */ /* 0x004fe2000f8ec0ff */
[----:B------:R-:W-:Y:S01]  /*31d0*/  UMOV UR26, 0x0 ;  /* 0x00000000001a7882 */ /* 0x000fe20000000000 */
[----:B------:R-:W-:-:S02]  /*31e0*/  UMOV UR27, 0x41004a0 ;  /* 0x041004a0001b7882 */ /* 0x000fc40000000000 */
[----:B------:R-:W-:Y:S02]  /*31f0*/  UIADD3 UR6, UPT, UPT, UR17, 0x2400, URZ ;  /* 0x0000240011067890 */ /* 0x000fe4000fffe0ff */
[----:B------:R-:W-:Y:S02]  /*3200*/  UIADD3 UR7, UPT, UPT, UR17, 0x7400, URZ ;  /* 0x0000740011077890 */ /* 0x000fe4000fffe0ff */
[----:B---3--:R-:W-:Y:S01]  /*3210*/  UIADD3 UR5, UPT, UPT, UR5, 0x3f, URZ ;  /* 0x0000003f05057890 */ /* 0x008fe2000fffe0ff */
[----:B-1----:R-:W1:Y:S01]  /*3220*/  LDS R0, [UR17+0x120] ;  /* 0x00012011ff007984 */ /* 0x002e620008000800 */
[----:B------:R-:W-:Y:S02]  /*3230*/  USHF.R.U32.HI UR6, URZ, 0x4, UR6 ;  /* 0x00000004ff067899 */ /* 0x000fe40008011606 */
[----:B------:R-:W-:Y:S02]  /*3240*/  USHF.R.S32.HI UR4, URZ, 0x1f, UR5 ;  /* 0x0000001fff047899 */ /* 0x000fe40008011405 */
[----:B------:R-:W-:-:S02]  /*3250*/  ULOP3.LUT UR6, UR6, 0x3fff, URZ, 0xc0, !UPT ;  /* 0x00003fff06067892 */ /* 0x000fc4000f8ec0ff */
[----:B------:R-:W-:Y:S02]  /*3260*/  ULEA.HI UR4, UR4, UR5, URZ, 0x6 ;  /* 0x0000000504047291 */ /* 0x000fe4000f8f30ff */
[----:B------:R-:W-:Y:S02]  /*3270*/  USHF.R.U32.HI UR5, URZ, 0x4, UR7 ;  /* 0x00000004ff057899 */ /* 0x000fe40008011607 */
[----:B------:R-:W-:Y:S02]  /*3280*/  USHF.R.S32.HI UR28, URZ, 0x6, UR4 ;  /* 0x00000006ff1c7899 */ /* 0x000fe40008011404 */
[----:B------:R-:W-:Y:S02]  /*3290*/  ULOP3.LUT UR5, UR5, 0x3fff, URZ, 0xc0, !UPT ;  /* 0x00003fff05057892 */ /* 0x000fe4000f8ec0ff */
[----:B------:R-:W-:Y:S02]  /*32a0*/  UISETP.LT.AND UP0, UPT, UR28, 0x1, UPT ;  /* 0x000000011c00788c */ /* 0x000fe4000bf01270 */
[----:B------:R-:W-:-:S02]  /*32b0*/  ULOP3.LUT UR20, UR6, 0x10000, URZ, 0xfc, !UPT ;  /* 0x0001000006147892 */ /* 0x000fc4000f8efcff */
[----:B------:R-:W-:Y:S02]  /*32c0*/  USEL UR29, UR28, 0x1, !UP0 ;  /* 0x000000011c1d7887 */ /* 0x000fe4000c000000 */
[----:B------:R-:W-:Y:S02]  /*32d0*/  ULOP3.LUT UR21, UR5, 0x10000, URZ, 0xfc, !UPT ;  /* 0x0001000005157892 */ /* 0x000fe4000f8efcff */
[----:B------:R-:W-:Y:S02]  /*32e0*/  UIADD3 UR29, UPT, UPT, -UR29, URZ, URZ ;  /* 0x000000ff1d1d7290 */ /* 0x000fe4000fffe1ff */
[----:B----4-:R-:W-:Y:S01]  /*32f0*/  UISETP.GE.AND UP4, UPT, UR8, 0x1, UPT ;  /* 0x000000010800788c */ /* 0x010fe2000bf86270 */
[----:B------:R-:W-:Y:S01]  /*3300*/  UMOV UR24, 0x0 ;  /* 0x0000000000187882 */ /* 0x000fe20000000000 */
[----:B------:R-:W-:Y:S01]  /*3310*/  UMOV UR25, 0x41004a0 ;  /* 0x041004a000197882 */ /* 0x000fe20000000000 */
[----:B-1----:R-:W-:-:S15]  /*3320*/  R2UR UR30, R0 ;  /* 0x00000000001e72ca */ /* 0x002fde00000e0000 */
.L_x_67:
[----:B------:R-:W-:Y:S02]  /*3330*/  LEA R0, R10, UR17, 0x3 ;  /* 0x000000110a007c11 */ /* 0x000fe4000f8e18ff */
[----:B------:R-:W-:Y:S02]  /*3340*/  SHF.L.U32 R2, R9, 0x1f, RZ ;  /* 0x0000001f09027819 */ /* 0x000fe400000006ff */
[----:B------:R-:W-:Y:S01]  /*3350*/  PLOP3.LUT P0, PT, PT, PT, UP4, 0x80, 0x8 ;  /* 0x000000000008781c */ /* 0x000fe20003f0f048 */
[----:B------:R-:W-:Y:S01]  /*3360*/  VIADD R3, R0, 0x80 ;  /* 0x0000008000037836 */ /* 0x000fe20000000000 */
[----:B-1----:R-:W1:Y:S02]  /*3370*/  SYNCS.PHASECHK.TRANS64.TRYWAIT P1, [R0+URZ+0x70], R2 ;  /* 0x00007002000075a7 */ /* 0x002e6400080211ff */
[----:B-1-3--:R-:W-:Y:S09]  /*3380*/  @!P1 BRA `(.L_x_61) ;  /* 0x0000003800289947 */ /* 0x00aff20003800000 */
.L_x_120:
[----:B------:R-:W-:Y:S01]  /*3390*/  LEA R4, R10, UR17, 0x4 ;  /* 0x000000110a047c11 */ /* 0x000fe2000f8e20ff */
[----:B------:R-:W-:Y:S01]  /*33a0*/  @UP4 ULEA UR4, UR14, UR17, 0x3 ;  /* 0x000000110e044291 */ /* 0x000fe2000f8e18ff */
[----:B------:R-:W-:Y:S01]  /*33b0*/  PLOP3.LUT P2, PT, PT, PT, PT, 0x80, 0x8 ;  /* 0x000000000008781c */ /* 0x000fe20003f4f070 */
[----:B------:R-:W-:Y:S01]  /*33c0*/  ULEA UR23, UR22, UR17, 0x3 ;  /* 0x0000001116177291 */ /* 0x000fe2000f8e18ff */
[----:B------:R-:W-:Y:S02]  /*33d0*/  PRMT R3, RZ, 0x654, R3 ;  /* 0x00000654ff037816 */ /* 0x000fe40000000003 */
[----:B------:R-:W2:Y:S01]  /*33e0*/  LDS.128 R4, [R4+0x100] ;  /* 0x0001000004047984 */ /* 0x000ea20000000c00 */
[----:B-1----:R-:W-:Y:S02]  /*33f0*/  @P0 SHF.L.U32 R2, R8, 0x1f, RZ ;  /* 0x0000001f08020819 */ /* 0x002fe400000006ff */
[----:B------:R-:W-:Y:S01]  /*3400*/  SHF.L.U32 R0, R11, 0x1f, RZ ;  /* 0x0000001f0b007819 */ /* 0x000fe200000006ff */
[----:B------:R-:W-:Y:S01]  /*3410*/  @!PT LDS RZ, [RZ] ;  /* 0x00000000fffff984 */ /* 0x000fe20000000800 */
[----:B------:R-:W-:Y:S01]  /*3420*/  @!PT LDS RZ, [RZ] ;  /* 0x00000000fffff984 */ /* 0x000fe20000000800 */
[----:B------:R-:W-:Y:S01]  /*3430*/  @!PT LDS RZ, [RZ] ;  /* 0x00000000fffff984 */ /* 0x000fe20000000800 */
[----:B------:R-:W-:Y:S01]  /*3440*/  @!PT LDS RZ, [RZ] ;  /* 0x00000000fffff984 */ /* 0x000fe20000000800 */
[----:B------:R1:W-:Y:S06]  /*3450*/  MEMBAR.ALL.CTA ;  /* 0x0000000000007992 */ /* 0x0003ec0000008000 */
[----:B-1----:R-:W1:Y:S02]  /*3460*/  FENCE.VIEW.ASYNC.S ;  /* 0x00000000000073c6 */ /* 0x002e640000000000 */
[----:B-1----:R1:W-:Y:S01]  /*3470*/  SYNCS.ARRIVE.TRANS64.RED.A1T0 RZ, [R3+URZ], RZ ;  /* 0x000000ff03ff79a7 */ /* 0x0023e200081004ff */
[----:B------:R1:W3:Y:S01]  /*3480*/  @P0 SYNCS.PHASECHK.TRANS64.TRYWAIT P2, [UR4], R2 ;  /* 0x00000002ff0005a7 */ /* 0x0002e20008041104 */
[----:B------:R-:W-:Y:S01]  /*3490*/  ULEA.HI UR4, UR22, UR22, URZ, 0x1 ;  /* 0x0000001616047291 */ /* 0x000fe2000f8f08ff */
[----:B--2---:R-:W-:-:S03]  /*34a0*/  LOP3.LUT P1, RZ, R6, 0x1, RZ, 0xc0, !PT ;  /* 0x0000000106ff7812 */ /* 0x004fc6000782c0ff */
[----:B------:R-:W-:Y:S02]  /*34b0*/  USHF.L.U32 UR18, UR4, 0x5, URZ ;  /* 0x0000000504127899 */ /* 0x000fe400080006ff */
[----:B------:R-:W-:Y:S02]  /*34c0*/  ULOP3.LUT UR4, UR4, 0xffe, URZ, 0xc0, !UPT ;  /* 0x00000ffe04047892 */ /* 0x000fe4000f8ec0ff */
[----:B------:R-:W-:Y:S02]  /*34d0*/  ULOP3.LUT UR18, UR18, 0xffffffc0, URZ, 0xc0, !UPT ;  /* 0xffffffc012127892 */ /* 0x000fe4000f8ec0ff */
[----:B------:R-:W-:Y:S02]  /*34e0*/  UIADD3 UR4, UPT, UPT, -UR4, UR22, URZ ;  /* 0x0000001604047290 */ /* 0x000fe4000fffe1ff */
[----:B------:R-:W-:Y:S01]  /*34f0*/  UIADD3 UR18, UPT, UPT, UR30, UR18, URZ ;  /* 0x000000121e127290 */ /* 0x000fe2000fffe0ff */
[----:B------:R-:W2:Y:S03]  /*3500*/  SYNCS.PHASECHK.TRANS64.TRYWAIT P0, [UR23+0xb0], R0 ;  /* 0x0000b000ff0075a7 */ /* 0x000ea60008001117 */
[----:B------:R-:W-:Y:S01]  /*3510*/  ULEA UR18, UR4, UR18, 0x14 ;  /* 0x0000001204127291 */ /* 0x000fe2000f8ea0ff */
[----:B-123--:R-:W-:Y:S11]  /*3520*/  @!P0 BRA `(.L_x_62) ;  /* 0x0000003400d48947 */ /* 0x00eff60003800000 */
.L_x_122:
[----:B------:R-:W-:Y:S01]  /*3530*/  IADD3 R10, PT, PT, R10, 0x1, RZ ;  /* 0x000000010a0a7810 */ /* 0x000fe20007ffe0ff */
[----:B------:R-:W-:Y:S06]  /*3540*/  BRA.U !UP4, `(.L_x_63) ;  /* 0x000000010c987547 */ /* 0x000fec000b800000 */
[----:B------:R-:W-:Y:S01]  /*3550*/  UPLOP3.LUT UP2, UPT, UPT, UPT, UPT, 0x40, 0x4 ;  /* 0x000000000004789c */ /* 0x000fe20003f4e870 */
[----:B------:R-:W-:Y:S01]  /*3560*/  UMOV UR16, UR29 ;  /* 0x0000001d00107c82 */ /* 0x000fe20008000000 */
[----:B------:R-:W-:Y:S01]  /*3570*/  UMOV UR15, UR28 ;  /* 0x0000001c000f7c82 */ /* 0x000fe20008000000 */
[----:B------:R-:W-:-:S08]  /*3580*/  UMOV UR6, UR14 ;  /* 0x0000000e00067c82 */ /* 0x000fd00008000000 */
.L_x_66:
[----:B------:R-:W-:Y:S02]  /*3590*/  UIADD3 UR16, UPT, UPT, UR16, 0x1, URZ ;  /* 0x0000000110107890 */ /* 0x000fe4000fffe0ff */
[----:B--2---:R-:W-:Y:S02]  /*35a0*/  ULEA UR5, UR6, UR17, 0x3 ;  /* 0x0000001106057291 */ /* 0x004fe4000f8e18ff */
[----:B------:R-:W-:Y:S01]  /*35b0*/  UISETP.NE.AND UP3, UPT, UR16, URZ, UPT ;  /* 0x000000ff1000728c */ /* 0x000fe2000bf65270 */
[----:B---3--:R-:W-:Y:S10]  /*35c0*/  @P2 BRA `(.L_x_64) ;  /* 0x00000000000c2947 */ /* 0x008ff40003800000 */
[----:B-1----:R-:W-:Y:S04]  /*35d0*/  SHF.L.U32 R2, R8, 0x1f, RZ ;  /* 0x0000001f08027819 */ /* 0x002fe800000006ff */
[----:B------:R-:W1:Y:S02]  /*35e0*/  SYNCS.PHASECHK.TRANS64.TRYWAIT P0, [UR5], R2 ;  /* 0x00000002ff0075a7 */ /* 0x000e640008001105 */
[----:B-1----:R-:W-:Y:S05]  /*35f0*/  @!P0 BRA `(.L_x_65) ;  /* 0x0000003400b88947 */ /* 0x002fea0003800000 */
.L_x_64:
[----:B------:R-:W-:Y:S01]  /*3600*/  UISETP.NE.AND UP0, UPT, UR15, 0x1, UPT ;  /* 0x000000010f00788c */ /* 0x000fe2000bf05270 */
[----:B------:R-:W-:Y:S01]  /*3610*/  PLOP3.LUT P2, PT, PT, PT, PT, 0x80, 0x8 ;  /* 0x000000000008781c */ /* 0x000fe20003f4f070 */
[----:B------:R-:W-:Y:S02]  /*3620*/  UIADD3 UR4, UPT, UPT, UR6, 0x1, URZ ;  /* 0x0000000106047890 */ /* 0x000fe4000fffe0ff */
[----:B------:R-:W-:Y:S02]  /*3630*/  ULEA UR12, UR6, UR21, 0x8 ;  /* 0x00000015060c7291 */ /* 0x000fe4000f8e40ff */
[----:B------:R-:W-:Y:S01]  /*3640*/  UISETP.NE.AND UP1, UPT, UR4, 0x5, UPT ;  /* 0x000000050400788c */ /* 0x000fe2000bf25270 */
[----:B------:R-:W-:Y:S01]  /*3650*/  PLOP3.LUT P0, PT, PT, PT, UP0, 0x80, 0x8 ;  /* 0x000000000008781c */ /* 0x000fe20003f0f008 */
[----:B------:R-:W-:Y:S02]  /*3660*/  UIADD3 UR10, UPT, UPT, UR12, 0x2, URZ ;  /* 0x000000020c0a7890 */ /* 0x000fe4000fffe0ff */
[----:B------:R-:W-:Y:S02]  /*3670*/  USEL UR7, URZ, 0x1, UP1 ;  /* 0x00000001ff077887 */ /* 0x000fe40008800000 */
[----:B------:R-:W-:Y:S02]  /*3680*/  USEL UR14, UR4, URZ, UP1 ;  /* 0x000000ff040e7287 */ /* 0x000fe40008800000 */
[----:B------:R-:W-:Y:S02]  /*3690*/  UIADD3 UR15, UPT, UPT, UR15, -0x1, URZ ;  /* 0xffffffff0f0f7890 */ /* 0x000fe4000fffe0ff */
[----:B------:R-:W-:Y:S01]  /*36a0*/  @UP0 ULEA UR4, UR14, UR17, 0x3 ;  /* 0x000000110e040291 */ /* 0x000fe2000f8e18ff */
[----:B------:R-:W-:Y:S01]  /*36b0*/  LOP3.LUT R8, R8, UR7, RZ, 0x3c, !PT ;  /* 0x0000000708087c12 */ /* 0x000fe2000f8e3cff */
[----:B------:R-:W-:Y:S01]  /*36c0*/  UIADD3 UR7, UPT, UPT, UR5, 0x28, URZ ;  /* 0x0000002805077890 */ /* 0x000fe2000fffe0ff */
[----:B------:R-:W-:Y:S02]  /*36d0*/  UMOV UR13, 0x80004020 ;  /* 0x80004020000d7882 */ /* 0x000fe40000000000 */
[----:B-1----:R-:W-:Y:S01]  /*36e0*/  @P0 SHF.L.U32 R0, R8, 0x1f, RZ ;  /* 0x0000001f08000819 */ /* 0x002fe200000006ff */
[----:B------:R-:W-:Y:S01]  /*36f0*/  UMOV UR5, 0x80004020 ;  /* 0x8000402000057882 */ /* 0x000fe20000000000 */
[----:B------:R-:W-:Y:S01]  /*3700*/  UMOV UR11, 0x80004020 ;  /* 0x80004020000b7882 */ /* 0x000fe20000000000 */
[----:B------:R-:W-:Y:S01]  /*3710*/  UMOV UR9, 0x80004020 ;  /* 0x8000402000097882 */ /* 0x000fe20000000000 */
[----:B------:R2:W3:Y:S01]  /*3720*/  @P0 SYNCS.PHASECHK.TRANS64.TRYWAIT P2, [UR4], R0 ;  /* 0x00000000ff0005a7 */ /* 0x0004e20008041104 */
[----:B------:R-:W-:Y:S03]  /*3730*/  ULEA UR4, UR6, UR20, 0x8 ;  /* 0x0000001406047291 */ /* 0x000fe6000f8e40ff */
[----:B------:R-:W-:Y:S01]  /*3740*/  UMOV UR6, UR14 ;  /* 0x0000000e00067c82 */ /* 0x000fe20008000000 */
[----:B------:R-:W-:Y:S05]  /*3750*/  UIADD3 UR8, UPT, UPT, UR4, 0x2, URZ ;  /* 0x0000000204087890 */ /* 0x000fea000fffe0ff */
[----:B------:R2:W-:Y:S01]  /*3760*/  UTCIMMA gdesc[UR4], gdesc[UR12], tmem[UR18], tmem[UR26], idesc[UR27], UP2 ;  /* 0x00ff1a0c040075ea */ /* 0x0005e20009000112 */
[----:B------:R-:W-:Y:S03]  /*3770*/  UPLOP3.LUT UP2, UPT, UPT, UPT, UPT, 0x80, 0x8 ;  /* 0x000000000008789c */ /* 0x000fe60003f4f070 */
[----:B------:R2:W-:Y:S01]  /*3780*/  UTCIMMA gdesc[UR8], gdesc[UR10], tmem[UR18], tmem[UR24], idesc[UR25], UPT ;  /* 0x00ff180a080075ea */ /* 0x0005e2000b800112 */
[----:B------:R2:W-:Y:S01]  /*3790*/  UTCBAR.MULTICAST [UR7], URZ, UR19 ;  /* 0x000000ff070073e9 */ /* 0x0005e20008000813 */
[----:B------:R-:W-:Y:S06]  /*37a0*/  BRA.U UP3, `(.L_x_66) ;  /* 0xfffffffd03787547 */ /* 0x000fec000b83ffff */
.L_x_63:
[----:B--2---:R-:W-:Y:S01]  /*37b0*/  UIADD3 UR4, UPT, UPT, UR22, 0x1, URZ ;  /* 0x0000000116047890 */ /* 0x004fe2000fffe0ff */
[C---:B------:R-:W-:Y:S01]  /*37c0*/  ISETP.NE.AND P0, PT, R10.reuse, 0x2, PT ;  /* 0x000000020a00780c */ /* 0x040fe20003f05270 */
[----:B------:R-:W-:Y:S02]  /*37d0*/  UIADD3 UR5, UPT, UPT, UR23, 0x90, URZ ;  /* 0x0000009017057890 */ /* 0x000fe4000fffe0ff */
[----:B------:R-:W-:Y:S01]  /*37e0*/  UISETP.NE.AND UP0, UPT, UR4, 0x4, UPT ;  /* 0x000000040400788c */ /* 0x000fe2000bf05270 */
[----:B-1----:R-:W-:Y:S02]  /*37f0*/  SEL R0, RZ, 0x1, P0 ;  /* 0x00000001ff007807 */ /* 0x002fe40000000000 */
[----:B------:R-:W-:Y:S01]  /*3800*/  SEL R10, R10, RZ, P0 ;  /* 0x000000ff0a0a7207 */ /* 0x000fe20000000000 */
[----:B------:R-:W-:Y:S01]  /*3810*/  USEL UR6, URZ, 0x1, UP0 ;  /* 0x00000001ff067887 */ /* 0x000fe20008000000 */
[----:B------:R-:W-:Y:S01]  /*3820*/  LOP3.LUT R9, R9, R0, RZ, 0x3c, !PT ;  /* 0x0000000009097212 */ /* 0x000fe200078e3cff */
[----:B------:R-:W-:Y:S01]  /*3830*/  USEL UR22, UR4, URZ, UP0 ;  /* 0x000000ff04167287 */ /* 0x000fe20008000000 */
[----:B------:R1:W-:Y:S03]  /*3840*/  UTCBAR [UR5], URZ ;  /* 0x000000ff050073e9 */ /* 0x0003e600080000ff */
[----:B------:R-:W-:Y:S01]  /*3850*/  LOP3.LUT R11, R11, UR6, RZ, 0x3c, !PT ;  /* 0x000000060b0b7c12 */ /* 0x000fe2000f8e3cff */
[----:B------:R-:W-:Y:S07]  /*3860*/  @P1 BRA `(.L_x_67) ;  /* 0xfffffff800b01947 */ /* 0x000fee000383ffff */
[----:B------:R-:W2:Y:S01]  /*3870*/  S2UR UR8, SR_CgaCtaId ;  /* 0x00000000000879c3 */ /* 0x000ea20000008800 */
[----:B------:R-:W-:Y:S01]  /*3880*/  ELECT P0, URZ, PT ;  /* 0x0000000000ff782f */ /* 0x000fe20003800000 */
[----:B------:R-:W-:Y:S01]  /*3890*/  IMAD.MOV.U32 R0, RZ, RZ, 0x1 ;  /* 0x00000001ff007424 */ /* 0x000fe200078e00ff */
[----:B------:R-:W-:Y:S01]  /*38a0*/  UIADD3 UR17, UPT, UPT, UR17, 0xb0, URZ ;  /* 0x000000b011117890 */ /* 0x000fe2000fffe0ff */
[----:B------:R-:W-:Y:S01]  /*38b0*/  SHF.L.U32 R2, R11, 0x1f, RZ ;  /* 0x0000001f0b027819 */ /* 0x000fe200000006ff */
[----:B------:R-:W-:-:S03]  /*38c0*/  UMOV UR4, 0x40 ;  /* 0x0000004000047882 */ /* 0x000fc60000000000 */
[----:B------:R-:W-:Y:S01]  /*38d0*/  UVIRTCOUNT.DEALLOC.SMPOOL 0x80 ;  /* 0x000000800000784c */ /* 0x000fe20000000000 */
[----:B--2---:R-:W-:Y:S02]  /*38e0*/  ULEA UR8, UR8, UR4, 0x18 ;  /* 0x0000000408087291 */ /* 0x004fe4000f8ec0ff */
[----:B------:R-:W-:-:S07]  /*38f0*/  ULEA UR4, UR22, UR17, 0x3 ;  /* 0x0000001116047291 */ /* 0x000fce000f8e18ff */
[----:B------:R2:W-:Y:S02]  /*3900*/  @P0 STS.U8 [UR8+0x1c], R0 ;  /* 0x00001c00ff000988 */ /* 0x0005e40008000008 */
[----:B------:R-:W4:Y:S02]  /*3910*/  SYNCS.PHASECHK.TRANS64.TRYWAIT P0, [UR4], R2 ;  /* 0x00000002ff0075a7 */ /* 0x000f240008001104 */
[----:B--2-4-:R-:W-:Y:S05]  /*3920*/  @!P0 BRA `(.L_x_68) ;  /* 0x0000003400048947 */ /* 0x014fea0003800000 */
.L_x_125:
[----:B------:R-:W-:-:S04]  /*3930*/  UIADD3 UR4, UPT, UPT, UR22, 0x1, URZ ;  /* 0x0000000116047890 */ /* 0x000fc8000fffe0ff */
[----:B------:R-:W-:-:S04]  /*3940*/  UISETP.NE.AND UP0, UPT, UR4, 0x4, UPT ;  /* 0x000000040400788c */ /* 0x000fc8000bf05270 */
[----:B------:R-:W-:Y:S02]  /*3950*/  USEL UR6, URZ, 0x1, UP0 ;  /* 0x00000001ff067887 */ /* 0x000fe40008000000 */
[----:B------:R-:W-:-:S04]  /*3960*/  USEL UR4, UR4, URZ, UP0 ;  /* 0x000000ff04047287 */ /* 0x000fc80008000000 */
[----:B-1----:R-:W-:Y:S01]  /*3970*/  ULEA UR5, UR4, UR17, 0x3 ;  /* 0x0000001104057291 */ /* 0x002fe2000f8e18ff */
[----:B--2---:R-:W-:-:S04]  /*3980*/  LOP3.LUT R2, R11, UR6, RZ, 0x3c, !PT ;  /* 0x000000060b027c12 */ /* 0x004fc8000f8e3cff */
[----:B------:R-:W-:-:S04]  /*3990*/  SHF.L.U32 R3, R2, 0x1f, RZ ;  /* 0x0000001f02037819 */ /* 0x000fc800000006ff */
[----:B------:R-:W1:Y:S02]  /*39a0*/  SYNCS.PHASECHK.TRANS64.TRYWAIT P0, [UR5], R3 ;  /* 0x00000003ff0075a7 */ /* 0x000e640008001105 */
[----:B-1----:R-:W-:Y:S05]  /*39b0*/  @!P0 BRA `(.L_x_69) ;  /* 0x0000003000f88947 */ /* 0x002fea0003800000 */
.L_x_127:
        /* <DEDUP_REMOVED lines=9> */
.L_x_129:
[----:B------:R-:W-:-:S04]  /*3a50*/  UIADD3 UR4, UPT, UPT, UR4, 0x1, URZ ;  /* 0x0000000104047890 */ /* 0x000fc8000fffe0ff */
[----:B------:R-:W-:-:S04]  /*3a60*/  UISETP.NE.AND UP0, UPT, UR4, 0x4, UPT ;  /* 0x000000040400788c */ /* 0x000fc8000bf05270 */
[----:B------:R-:W-:Y:S02]  /*3a70*/  USEL UR5, URZ, 0x1, UP0 ;  /* 0x00000001ff057887 */ /* 0x000fe40008000000 */
[----:B------:R-:W-:-:S04]  /*3a80*/  USEL UR4, UR4, URZ, UP0 ;  /* 0x000000ff04047287 */ /* 0x000fc80008000000 */
[----:B------:R-:W-:Y:S01]  /*3a90*/  ULEA UR4, UR4, UR17, 0x3 ;  /* 0x0000001104047291 */ /* 0x000fe2000f8e18ff */
[----:B------:R-:W-:-:S04]  /*3aa0*/  LOP3.LUT R2, R2, UR5, RZ, 0x3c, !PT ;  /* 0x0000000502027c12 */ /* 0x000fc8000f8e3cff */
[----:B------:R-:W-:-:S04]  /*3ab0*/  SHF.L.U32 R2, R2, 0x1f, RZ ;  /* 0x0000001f02027819 */ /* 0x000fc800000006ff */
[----:B------:R-:W2:Y:S02]  /*3ac0*/  SYNCS.PHASECHK.TRANS64.TRYWAIT P0, [UR4], R2 ;  /* 0x00000002ff0075a7 */ /* 0x000ea40008001104 */
[----:B--2---:R-:W-:Y:S05]  /*3ad0*/  @!P0 BRA `(.L_x_71) ;  /* 0x0000003000e08947 */ /* 0x004fea0003800000 */
.L_x_131:
[----:B------:R-:W-:Y:S01]  /*3ae0*/  NOP ;  /* 0x0000000000007918 */ /* 0x000fe20000000000 */
[----:B-1----:R-:W1:Y:S01]  /*3af0*/  LDS R0, [UR8+0x14] ;  /* 0x00001408ff007984 */ /* 0x002e620008000800 */
[----:B------:R-:W-:Y:S01]  /*3b00*/  ULOP3.LUT UR4, UR30, 0xffff, URZ, 0xc0, !UPT ;  /* 0x0000ffff1e047892 */ /* 0x000fe2000f8ec0ff */
[----:B------:R-:W-:Y:S01]  /*3b10*/  UMOV UR5, 0xffff ;  /* 0x0000ffff00057882 */ /* 0x000fe20000000000 */
[----:B------:R-:W-:Y:S02]  /*3b20*/  UMOV UR6, 0x1 ;  /* 0x0000000100067882 */ /* 0x000fe40000000000 */
[----:B------:R-:W-:-:S04]  /*3b30*/  USHF.R.U32.HI UR4, URZ, 0x5, UR4 ;  /* 0x00000005ff047899 */ /* 0x000fc80008011604 */
[----:B------:R-:W-:Y:S02]  /*3b40*/  USHF.L.U32 UR5, UR5, UR4, URZ ;  /* 0x0000000405057299 */ /* 0x000fe400080006ff */
[----:B------:R-:W-:-:S04]  /*3b50*/  USHF.L.U32 UR4, UR6, UR4, URZ ;  /* 0x0000000406047299 */ /* 0x000fc800080006ff */
[----:B-1----:R-:W-:-:S04]  /*3b60*/  LOP3.LUT R0, R0, UR5, RZ, 0xc0, !PT ;  /* 0x0000000500007c12 */ /* 0x002fc8000f8ec0ff */
[----:B------:R-:W-:-:S13]  /*3b70*/  ISETP.NE.AND P0, PT, R0, UR5, PT ;  /* 0x0000000500007c0c */ /* 0x000fda000bf05270 */
[----:B------:R-:W-:Y:S05]  /*3b80*/  @P0 BRA `(.L_x_72) ;  /* 0x0000000000580947 */ /* 0x000fea0003800000 */
[----:B------:R-:W1:Y:S02]  /*3b90*/  LDS R0, [UR8+0x18] ;  /* 0x00001808ff007984 */ /* 0x000e640008000800 */
[----:B-1----:R-:W-:-:S04]  /*3ba0*/  LOP3.LUT R0, R0, UR4, RZ, 0xc0, !PT ;  /* 0x0000000400007c12 */ /* 0x002fc8000f8ec0ff */
[----:B------:R-:W-:-:S13]  /*3bb0*/  ISETP.NE.AND P0, PT, R0, UR4, PT ;  /* 0x0000000400007c0c */ /* 0x000fda000bf05270 */
[----:B------:R-:W-:Y:S05]  /*3bc0*/  @P0 BRA `(.L_x_73) ;  /* 0x00000000003c0947 */ /* 0x000fea0003800000 */
[----:B------:R-:W1:Y:S01]  /*3bd0*/  S2R R2, SR_LANEID ;  /* 0x0000000000027919 */ /* 0x000e620000000000 */
[----:B------:R-:W-:-:S06]  /*3be0*/  ULOP3.LUT UR5, URZ, UR5, URZ, 0x33, !UPT ;  /* 0x00000005ff057292 */ /* 0x000fcc000f8e33ff */
[----:B------:R-:W-:-:S04]  /*3bf0*/  IMAD.U32 R0, RZ, RZ, UR5 ;  /* 0x00000005ff007e24 */ /* 0x000fc8000f8e00ff */
[----:B------:R2:W4:Y:S02]  /*3c00*/  REDUX UR7, R0 ;  /* 0x00000000000773c4 */ /* 0x0005240000000000 */
[----:B------:R1:W-:Y:S01]  /*3c10*/  UTCATOMSWS.AND URZ, UR5 ;  /* 0x0000000500ff79e3 */ /* 0x0003e20008000000 */
[----:B--2---:R-:W-:Y:S01]  /*3c20*/  LOP3.LUT R0, RZ, UR4, RZ, 0x33, !PT ;  /* 0x00000004ff007c12 */ /* 0x004fe2000f8e33ff */
[----:B------:R-:W-:Y:S02]  /*3c30*/  VOTEU.ANY UR4, UPT, PT ;  /* 0x0000000000047886 */ /* 0x000fe400038e0100 */
[----:B------:R-:W-:Y:S02]  /*3c40*/  UFLO.U32 UR4, UR4 ;  /* 0x00000004000472bd */ /* 0x000fe400080e0000 */
[----:B------:R-:W2:Y:S04]  /*3c50*/  REDUX UR6, R0 ;  /* 0x00000000000673c4 */ /* 0x000ea80000000000 */
[----:B-1----:R-:W-:-:S02]  /*3c60*/  ISETP.EQ.U32.AND P0, PT, R2, UR4, PT ;  /* 0x0000000402007c0c */ /* 0x002fc4000bf02070 */
[----:B----4-:R-:W-:-:S11]  /*3c70*/  MOV R2, UR7 ;  /* 0x0000000700027c02 */ /* 0x010fd60008000f00 */
[----:B------:R1:W-:Y:S01]  /*3c80*/  @P0 ATOMS.AND RZ, [UR8+0x14], R2 ;  /* 0x00001402ffff098c */ /* 0x0003e2000a800008 */
[----:B--2---:R-:W-:-:S05]  /*3c90*/  IMAD.U32 R0, RZ, RZ, UR6 ;  /* 0x00000006ff007e24 */ /* 0x004fca000f8e00ff */
[----:B------:R1:W-:Y:S01]  /*3ca0*/  @P0 ATOMS.AND RZ, [UR8+0x18], R0 ;  /* 0x00001800ffff098c */ /* 0x0003e2000a800008 */
[----:B------:R-:W-:Y:S05]  /*3cb0*/  BRA `(.L_x_74) ;  /* 0x0000000000147947 */ /* 0x000fea0003800000 */
.L_x_73:
[----:B------:R-:W-:Y:S02]  /*3cc0*/  MOV R2, 0x3ce0 ;  /* 0x00003ce000027802 */ /* 0x000fe40000000f00 */
[----:B---3-5:R-:W-:Y:S05]  /*3cd0*/  CALL.REL.NOINC `($__internal_0_$__cuda_sm10x_tcgen05_guardrail_trap_col_being_dealloced_not_returned_by_alloc) ;  /* 0x0000003000fc7944 */ /* 0x028fea0003c00000 */
[----:B------:R-:W-:Y:S05]  /*3ce0*/  BRA `(.L_x_74) ;  /* 0x0000000000087947 */ /* 0x000fea0003800000 */
.L_x_72:
[----:B------:R-:W-:Y:S02]  /*3cf0*/  MOV R2, 0x3d10 ;  /* 0x00003d1000027802 */ /* 0x000fe40000000f00 */
[----:B---3-5:R-:W-:Y:S05]  /*3d00*/  CALL.REL.NOINC `($__internal_2_$__cuda_sm10x_tcgen05_guardrail_trap_unallocated_columns_being_dealloced) ;  /* 0x0000003400087944 */ /* 0x028fea0003c00000 */
.L_x_74:
[----:B------:R-:W-:Y:S01]  /*3d10*/  NOP ;  /* 0x0000000000007918 */ /* 0x000fe20000000000 */
[----:B------:R-:W-:Y:S05]  /*3d20*/  EXIT ;  /* 0x000000000000794d */ /* 0x000fea0003800000 */
.L_x_56:
[----:B------:R-:W-:-:S09]  /*3d30*/  UISETP.NE.OR UP0, UPT, UR22, 0x3, !UP3 ;  /* 0x000000031600788c */ /* 0x000fd2000df05670 */
[----:B------:R-:W-:Y:S05]  /*3d40*/  BRA.U UP0, `(.L_x_75) ;  /* 0x0000000d00087547 */ /* 0x000fea000b800000 */
[----:B------:R-:W1:Y:S01]  /*3d50*/  LDCU UR26, c[0x0][0x370] ;  /* 0x00006e00ff1a77ac */ /* 0x000e620008000800 */
[----:B------:R-:W2:Y:S01]  /*3d60*/  LDC.64 R16, c[0x0][0x348] ;  /* 0x0000d200ff107b82 */ /* 0x000ea20000000a00 */
[----:B------:R-:W-:Y:S02]  /*3d70*/  HFMA2 R13, -RZ, RZ, 0, 0 ;  /* 0x00000000ff0d7431 */ /* 0x000fe400000001ff */
[----:B------:R-:W-:Y:S01]  /*3d80*/  IMAD.MOV.U32 R15, RZ, RZ, 0x1 ;  /* 0x00000001ff0f7424 */ /* 0x000fe200078e00ff */
[----:B------:R-:W1:Y:S01]  /*3d90*/  LDCU.128 UR28, c[0x0][0xb10] ;  /* 0x00016200ff1c77ac */ /* 0x000e620008000c00 */
[----:B------:R-:W-:Y:S01]  /*3da0*/  IMAD.MOV.U32 R14, RZ, RZ, RZ ;  /* 0x000000ffff0e7224 */ /* 0x000fe200078e00ff */
[----:B------:R-:W-:Y:S01]  /*3db0*/  MOV R12, 0x1000 ;  /* 0x00001000000c7802 */ /* 0x000fe20000000f00 */
[----:B------:R-:W3:Y:S01]  /*3dc0*/  LDCU UR25, c[0x0][0x374] ;  /* 0x00006e80ff1977ac */ /* 0x000ee20008000800 */
[----:B------:R-:W4:Y:S01]  /*3dd0*/  LDC.64 R2, c[0x0][0x888] ;  /* 0x00022200ff027b82 */ /* 0x000f220000000a00 */
[----:B------:R-:W3:Y:S01]  /*3de0*/  LDCU UR16, c[0x0][0xb0c] ;  /* 0x00016180ff1077ac */ /* 0x000ee20008000800 */
[----:B------:R-:W2:Y:S06]  /*3df0*/  LDCU UR35, c[0x0][0xb20] ;  /* 0x00016400ff2377ac */ /* 0x000eac0008000800 */
[----:B------:R-:W4:Y:S01]  /*3e00*/  LDC.64 R4, c[0x0][0x890] ;  /* 0x00022400ff047b82 */ /* 0x000f220000000a00 */
[----:B------:R-:W2:Y:S01]  /*3e10*/  LDCU UR4, c[0x0][0xb30] ;  /* 0x00016600ff0477ac */ /* 0x000ea20008000800 */
[----:B------:R-:W-:Y:S01]  /*3e20*/  UMOV UR17, 0x400 ;  /* 0x0000040000117882 */ /* 0x000fe20000000000 */
[----:B-1----:R-:W-:-:S02]  /*3e30*/  UIMAD.WIDE.U32 UR32, UR26, UR28, URZ ;  /* 0x0000001c1a2072a5 */ /* 0x002fc4000f8e00ff */
[----:B---3--:R-:W-:Y:S02]  /*3e40*/  UIMAD.WIDE.U32 UR6, UR25, UR31, URZ ;  /* 0x0000001f190672a5 */ /* 0x008fe4000f8e00ff */
[----:B------:R-:W-:Y:S02]  /*3e50*/  ULEA UR17, UR48, UR17, 0x18 ;  /* 0x0000001130117291 */ /* 0x000fe4000f8ec0ff */
[----:B------:R-:W-:Y:S02]  /*3e60*/  UPLOP3.LUT UP3, UPT, UPT, UPT, UPT, 0x40, 0x4 ;  /* 0x000000000004789c */ /* 0x000fe40003f6e870 */
[----:B------:R-:W-:Y:S01]  /*3e70*/  UIADD3 UR5, UPT, UPT, UR17, 0x50, URZ ;  /* 0x0000005011057890 */ /* 0x000fe2000fffe0ff */
[----:B------:R-:W-:Y:S01]  /*3e80*/  UMOV UR32, UR33 ;  /* 0x0000002100207c82 */ /* 0x000fe20008000000 */
[----:B------:R-:W-:Y:S01]  /*3e90*/  UMOV UR27, UR7 ;  /* 0x00000007001b7c82 */ /* 0x000fe20008000000 */
[----:B------:R-:W-:Y:S02]  /*3ea0*/  UISETP.GE.AND UP0, UPT, UR40, 0x1, UPT ;  /* 0x000000012800788c */ /* 0x000fe4000bf06270 */
[----:B------:R-:W-:Y:S01]  /*3eb0*/  UISETP.NE.AND UP4, UPT, UR40, 0x1, UPT ;  /* 0x000000012800788c */ /* 0x000fe2000bf85270 */
[----:B------:R-:W1:Y:S01]  /*3ec0*/  LDCU.64 UR14, c[0x0][0xb28] ;  /* 0x00016500ff0e77ac */ /* 0x000e620008000a00 */
[----:B------:R-:W-:-:S02]  /*3ed0*/  UISETP.NE.AND UP6, UPT, UR16, 0x1, UPT ;  /* 0x000000011000788c */ /* 0x000fc4000bfc5270 */
[----:B------:R-:W-:Y:S02]  /*3ee0*/  UISETP.NE.AND UP5, UPT, UR30, 0x1, UPT ;  /* 0x000000011e00788c */ /* 0x000fe4000bfa5270 */
[----:B------:R-:W-:Y:S02]  /*3ef0*/  UPRMT UR48, UR48, 0x654, UR5 ;  /* 0x0000065430307896 */ /* 0x000fe40008000005 */
[----:B------:R-:W-:Y:S02]  /*3f00*/  USHF.R.U32.HI UR32, URZ, UR29, UR32 ;  /* 0x0000001dff207299 */ /* 0x000fe40008011620 */
[----:B--2---:R-:W-:Y:S02]  /*3f10*/  USHF.R.U32.HI UR27, URZ, UR35, UR27 ;  /* 0x00000023ff1b7299 */ /* 0x004fe4000801161b */
[----:B------:R-:W-:-:S11]  /*3f20*/  UISETP.NE.AND UP2, UPT, UR4, 0x1, UPT ;  /* 0x000000010400788c */ /* 0x000fd6000bf45270 */
.L_x_83:
[C---:B------:R-:W-:Y:S02]  /*3f30*/  LEA R7, R14.reuse, UR17, 0x3 ;  /* 0x000000110e077c11 */ /* 0x040fe4000f8e18ff */
[----:B------:R-:W-:Y:S02]  /*3f40*/  SHF.L.U32 R0, R13, 0x1f, RZ ;  /* 0x0000001f0d007819 */ /* 0x000fe400000006ff */
[----:B------:R-:W-:Y:S02]  /*3f50*/  LEA R8, R14, UR17, 0x4 ;  /* 0x000000110e087c11 */ /* 0x000fe4000f8e20ff */
[----:B--2---:R-:W2:Y:S02]  /*3f60*/  SYNCS.PHASECHK.TRANS64.TRYWAIT P0, [R7+URZ+0x70], R0 ;  /* 0x00007000070075a7 */ /* 0x004ea400080011ff */
[----:B--2---:R-:W-:Y:S05]  /*3f70*/  @!P0 BRA `(.L_x_76) ;  /* 0x0000002c00d08947 */ /* 0x004fea0003800000 */
.L_x_132:
[----:B------:R-:W3:Y:S01]  /*3f80*/  LDS.128 R8, [R8+0x100] ;  /* 0x0001000008087984 */ /* 0x000ee20000000c00 */
[----:B------:R-:W-:Y:S01]  /*3f90*/  UISETP.GE.AND UP0, UPT, UR40, 0x1, UPT ;  /* 0x000000012800788c */ /* 0x000fe2000bf06270 */
[----:B------:R-:W-:Y:S01]  /*3fa0*/  @!PT LDS RZ, [RZ] ;  /* 0x00000000fffff984 */ /* 0x000fe20000000800 */
[----:B------:R-:W-:Y:S01]  /*3fb0*/  @!PT LDS RZ, [RZ] ;  /* 0x00000000fffff984 */ /* 0x000fe20000000800 */
[----:B------:R-:W-:Y:S01]  /*3fc0*/  @!PT LDS RZ, [RZ] ;  /* 0x00000000fffff984 */ /* 0x000fe20000000800 */
[----:B------:R-:W-:Y:S01]  /*3fd0*/  @!PT LDS RZ, [RZ] ;  /* 0x00000000fffff984 */ /* 0x000fe20000000800 */
[----:B------:R1:W-:Y:S06]  /*3fe0*/  MEMBAR.ALL.CTA ;  /* 0x0000000000007992 */ /* 0x0003ec0000008000 */
[----:B-1----:R-:W1:Y:S01]  /*3ff0*/  FENCE.VIEW.ASYNC.S ;  /* 0x00000000000073c6 */ /* 0x002e620000000000 */
[----:B---3--:R-:W-:Y:S11]  /*4000*/  LOP3.LUT P0, RZ, R10, 0x1, RZ, 0xc0, !PT ;  /* 0x000000010aff7812 */ /* 0x008ff6000780c0ff */
[----:B------:R-:W-:Y:S02]  /*4010*/  @!UPT UIADD3 URZ, UPT, UPT, URZ, URZ, URZ ;  /* 0x000000fffffff290 */ /* 0x000fe4000fffe0ff */
[----:B-1----:R-:W-:Y:S01]  /*4020*/  VOTEU.ANY UP1, P0 ;  /* 0x0000000000ff7886 */ /* 0x002fe20000020100 */
[----:B------:R-:W-:Y:S11]  /*4030*/  PLOP3.LUT P0, PT, PT, PT, UP1, 0x80, 0x8 ;  /* 0x000000000008781c */ /* 0x000ff60003f0f018 */
[----:B------:R-:W-:Y:S02]  /*4040*/  @!UPT UIADD3 URZ, UPT, UPT, URZ, URZ, URZ ;  /* 0x000000fffffff290 */ /* 0x000fe4000fffe0ff */
[----:B--2---:R-:W-:Y:S02]  /*4050*/  @P0 SHF.R.U32.HI R0, RZ, 0x10, R9 ;  /* 0x00000010ff000819 */ /* 0x004fe40000011609 */
[----:B------:R-:W-:Y:S02]  /*4060*/  @P0 MOV R6, R8 ;  /* 0x0000000800060202 */ /* 0x000fe40000000f00 */
[----:B------:R-:W-:Y:S01]  /*4070*/  @P0 R2UR UR4, R0 ;  /* 0x00000000000402ca */ /* 0x000fe200000e0000 */
[----:B------:R-:W-:Y:S01]  /*4080*/  VIADD R0, R7, 0x80 ;  /* 0x0000008007007836 */ /* 0x000fe20000000000 */
[----:B------:R-:W-:Y:S02]  /*4090*/  @P0 LOP3.LUT R8, R9, 0xffff, RZ, 0xc0, !PT ;  /* 0x0000ffff09080812 */ /* 0x000fe400078ec0ff */
[----:B------:R-:W-:Y:S02]  /*40a0*/  @P0 R2UR UR6, R6 ;  /* 0x00000000060602ca */ /* 0x000fe400000e0000 */
[----:B------:R-:W-:Y:S02]  /*40b0*/  PRMT R0, RZ, 0x654, R0 ;  /* 0x00000654ff007816 */ /* 0x000fe40000000000 */
[----:B------:R-:W-:Y:S02]  /*40c0*/  @P0 R2UR UR5, R8 ;  /* 0x00000000080502ca */ /* 0x000fe400000e0000 */
[----:B------:R1:W-:Y:S03]  /*40d0*/  SYNCS.ARRIVE.TRANS64.RED.A1T0 RZ, [R0+URZ], RZ ;  /* 0x000000ff00ff79a7 */ /* 0x0003e600081004ff */
[----:B------:R-:W-:Y:S04]  /*40e0*/  @UP1 UMOV UR24, UR4 ;  /* 0x0000000400181c82 */ /* 0x000fe80008000000 */
[----:B------:R-:W-:Y:S04]  /*40f0*/  @UP1 UMOV UR13, UR6 ;  /* 0x00000006000d1c82 */ /* 0x000fe80008000000 */
[----:B------:R-:W-:Y:S01]  /*4100*/  @UP1 UMOV UR7, UR5 ;  /* 0x0000000500071c82 */ /* 0x000fe20008000000 */
[----:B------:R-:W-:Y:S05]  /*4110*/  BRA.U !UP0, `(.L_x_77) ;  /* 0x0000000108a47547 */ /* 0x000fea000b800000 */
[----:B------:R-:W-:Y:S02]  /*4120*/  UIMAD.WIDE.U32 UR10, UR7, UR31, URZ ;  /* 0x0000001f070a72a5 */ /* 0x000fe4000f8e00ff */
[----:B------:R-:W-:Y:S02]  /*4130*/  UIMAD.WIDE.U32 UR18, UR13, UR28, URZ ;  /* 0x0000001c0d1272a5 */ /* 0x000fe4000f8e00ff */
[----:B------:R-:W-:Y:S02]  /*4140*/  USEL UR4, UR25, UR27, !UP5 ;  /* 0x0000001b19047287 */ /* 0x000fe4000e800000 */
[----:B------:R-:W-:Y:S02]  /*4150*/  USEL UR8, UR26, UR32, !UP6 ;  /* 0x000000201a087287 */ /* 0x000fe4000f000000 */
[----:B------:R-:W-:Y:S02]  /*4160*/  UIMAD.WIDE.U32 UR20, UR4, UR14, URZ ;  /* 0x0000000e041472a5 */ /* 0x000fe4000f8e00ff */
[----:B------:R-:W-:Y:S01]  /*4170*/  UIMAD.WIDE.U32 UR22, UR8, UR14, URZ ;  /* 0x0000000e081672a5 */ /* 0x000fe2000f8e00ff */
[----:B------:R-:W-:Y:S02]  /*4180*/  UMOV UR5, UR11 ;  /* 0x0000000b00057c82 */ /* 0x000fe40008000000 */
[----:B------:R-:W-:Y:S03]  /*4190*/  USHF.R.U32.HI UR6, URZ, UR35, UR5 ;  /* 0x00000023ff067299 */ /* 0x000fe60008011605 */
[----:B------:R-:W-:Y:S01]  /*41a0*/  UMOV UR5, UR19 ;  /* 0x0000001300057c82 */ /* 0x000fe20008000000 */
[----:B------:R-:W-:Y:S02]  /*41b0*/  USEL UR6, UR7, UR6, !UP5 ;  /* 0x0000000607067287 */ /* 0x000fe4000e800000 */
[----:B------:R-:W-:Y:S02]  /*41c0*/  USHF.R.U32.HI UR9, URZ, UR29, UR5 ;  /* 0x0000001dff097299 */ /* 0x000fe40008011605 */
[----:B------:R-:W-:Y:S01]  /*41d0*/  UIMAD.WIDE.U32 UR10, UR6, UR14, URZ ;  /* 0x0000000e060a72a5 */ /* 0x000fe2000f8e00ff */
[----:B------:R-:W-:Y:S02]  /*41e0*/  UMOV UR5, UR21 ;  /* 0x0000001500057c82 */ /* 0x000fe40008000000 */
[----:B------:R-:W-:Y:S03]  /*41f0*/  @UP4 USHF.R.U32.HI UR4, URZ, UR15, UR5 ;  /* 0x0000000fff044299 */ /* 0x000fe60008011605 */
[----:B------:R-:W-:Y:S01]  /*4200*/  UMOV UR5, UR23 ;  /* 0x0000001700057c82 */ /* 0x000fe20008000000 */
[----:B------:R-:W-:Y:S02]  /*4210*/  UIMAD UR4, UR40, UR4, URZ ;  /* 0x00000004280472a4 */ /* 0x000fe4000f8e02ff */
[----:B------:R-:W-:Y:S02]  /*4220*/  @UP4 USHF.R.U32.HI UR8, URZ, UR15, UR5 ;  /* 0x0000000fff084299 */ /* 0x000fe40008011605 */
[----:B------:R-:W-:Y:S02]  /*4230*/  USEL UR5, UR13, UR9, !UP6 ;  /* 0x000000090d057287 */ /* 0x000fe4000f000000 */
[----:B------:R-:W-:Y:S02]  /*4240*/  UIMAD UR9, UR40, UR8, URZ ;  /* 0x00000008280972a4 */ /* 0x000fe4000f8e02ff */
[----:B------:R-:W-:Y:S03]  /*4250*/  UISETP.GE.AND UP0, UPT, UR6, UR4, UPT ;  /* 0x000000040600728c */ /* 0x000fe6000bf06270 */
[----:B------:R-:W-:Y:S01]  /*4260*/  UMOV UR4, UR11 ;  /* 0x0000000b00047c82 */ /* 0x000fe20008000000 */
[----:B------:R-:W-:Y:S02]  /*4270*/  UISETP.GE.OR UP0, UPT, UR5, UR9, UP0 ;  /* 0x000000090500728c */ /* 0x000fe40008706670 */
[----:B------:R-:W-:Y:S02]  /*4280*/  USHF.R.U32.HI UR4, URZ, UR15, UR4 ;  /* 0x0000000fff047299 */ /* 0x000fe40008011604 */
[----:B------:R-:W-:Y:S02]  /*4290*/  UIMAD.WIDE.U32 UR10, UR5, UR14, URZ ;  /* 0x0000000e050a72a5 */ /* 0x000fe4000f8e00ff */
[----:B------:R-:W-:Y:S04]  /*42a0*/  USEL UR12, UR6, UR4, !UP4 ;  /* 0x00000004060c7287 */ /* 0x000fe8000e000000 */
[----:B------:R-:W-:Y:S01]  /*42b0*/  UIADD3 UR9, UPT, UPT, -UR12, URZ, URZ ;  /* 0x000000ff0c097290 */ /* 0x000fe2000fffe1ff */
[----:B------:R-:W-:Y:S02]  /*42c0*/  @!UP0 UMOV UR4, UR11 ;  /* 0x0000000b00048c82 */ /* 0x000fe40008000000 */
[----:B------:R-:W-:Y:S02]  /*42d0*/  @!UP0 USHF.R.U32.HI UR4, URZ, UR15, UR4 ;  /* 0x0000000fff048299 */ /* 0x000fe40008011604 */
[----:B------:R-:W-:Y:S02]  /*42e0*/  UIMAD UR9, UR40, UR9, UR6 ;  /* 0x00000009280972a4 */ /* 0x000fe4000f8e0206 */
[----:B------:R-:W-:Y:S04]  /*42f0*/  @!UP0 USEL UR4, UR5, UR4, !UP4 ;  /* 0x0000000405048287 */ /* 0x000fe8000e000000 */
[----:B------:R-:W-:Y:S02]  /*4300*/  @!UP0 UIMAD UR9, UR8, UR9, UR4 ;  /* 0x00000009080982a4 */ /* 0x000fe4000f8e0204 */
[----:B------:R-:W-:Y:S02]  /*4310*/  @!UP0 UIADD3 UR10, UPT, UPT, UR12, -UR4, URZ ;  /* 0x800000040c0a8290 */ /* 0x000fe4000fffe0ff */
[----:B------:R-:W-:Y:S02]  /*4320*/  UIADD3 UR4, UPT, UPT, -UR5, URZ, URZ ;  /* 0x000000ff05047290 */ /* 0x000fe4000fffe1ff */
[----:B------:R-:W-:Y:S02]  /*4330*/  UIADD3 UR8, UPT, UPT, -UR6, URZ, URZ ;  /* 0x000000ff06087290 */ /* 0x000fe4000fffe1ff */
[----:B------:R-:W-:Y:S02]  /*4340*/  @!UP0 UIMAD UR6, UR10, UR40, UR5 ;  /* 0x000000280a0682a4 */ /* 0x000fe4000f8e0205 */
[----:B------:R-:W-:Y:S02]  /*4350*/  UIMAD UR13, UR16, UR4, UR13 ;  /* 0x00000004100d72a4 */ /* 0x000fe4000f8e020d */
[----:B------:R-:W-:Y:S01]  /*4360*/  UIMAD UR7, UR30, UR8, UR7 ;  /* 0x000000081e0772a4 */ /* 0x000fe2000f8e0207 */
[----:B------:R-:W-:Y:S02]  /*4370*/  @!UP0 UMOV UR5, UR9 ;  /* 0x0000000900058c82 */ /* 0x000fe40008000000 */
[----:B------:R-:W-:Y:S02]  /*4380*/  UIMAD UR13, UR5, UR16, UR13 ;  /* 0x00000010050d72a4 */ /* 0x000fe4000f8e020d */
[----:B------:R-:W-:Y:S11]  /*4390*/  UIMAD UR7, UR6, UR30, UR7 ;  /* 0x0000001e060772a4 */ /* 0x000ff6000f8e0207 */
[----:B------:R-:W-:Y:S01]  /*43a0*/  @!UPT UIADD3 URZ, UPT, UPT, URZ, URZ, URZ ;  /* 0x000000fffffff290 */ /* 0x000fe2000fffe0ff */
.L_x_77:
[----:B------:R-:W2:Y:S01]  /*43b0*/  @!UP2 LDCU.128 UR20, c[0x0][0xb10] ;  /* 0x00016200ff14a7ac */ /* 0x000ea20008000c00 */
[C---:B----4-:R-:W-:Y:S02]  /*43c0*/  ISETP.NE.U32.AND P1, PT, R4.reuse, RZ, PT ;  /* 0x000000ff0400720c */ /* 0x050fe40003f25070 */
[----:B------:R-:W-:Y:S02]  /*43d0*/  ISETP.NE.U32.AND P0, PT, R4, RZ, PT ;  /* 0x000000ff0400720c */ /* 0x000fe40003f05070 */
[C---:B------:R-:W-:Y:S02]  /*43e0*/  ISETP.NE.AND.EX P1, PT, R5.reuse, RZ, PT, P1 ;  /* 0x000000ff0500720c */ /* 0x040fe40003f25310 */
[----:B------:R-:W-:Y:S01]  /*43f0*/  ISETP.NE.AND.EX P0, PT, R5, RZ, PT, P0 ;  /* 0x000000ff0500720c */ /* 0x000fe20003f05300 */
[----:B------:R-:W3:Y:S01]  /*4400*/  @!UP2 LDCU UR5, c[0x0][0xb0c] ;  /* 0x00016180ff05a7ac */ /* 0x000ee20008000800 */
[----:B------:R-:W-:Y:S01]  /*4410*/  SHF.L.U32 R6, R15, 0x1f, RZ ;  /* 0x0000001f0f067819 */ /* 0x000fe200000006ff */
[----:B--2---:R-:W-:Y:S07]  /*4420*/  UIMAD.WIDE.U32 UR8, UR13, UR20, URZ ;  /* 0x000000140d0872a5 */ /* 0x004fee000f8e00ff */
[----:B------:R-:W-:Y:S01]  /*4430*/  @!UP2 UMOV UR4, UR9 ;  /* 0x000000090004ac82 */ /* 0x000fe20008000000 */
[----:B---3--:R-:W-:Y:S02]  /*4440*/  @!UP2 UISETP.NE.AND UP0, UPT, UR5, 0x1, UPT ;  /* 0x000000010500a88c */ /* 0x008fe4000bf05270 */
[----:B------:R-:W-:Y:S02]  /*4450*/  @!UP2 USHF.R.U32.HI UR4, URZ, UR21, UR4 ;  /* 0x00000015ff04a299 */ /* 0x000fe40008011604 */
[----:B------:R-:W-:Y:S02]  /*4460*/  UIMAD.WIDE.U32 UR8, UR7, UR23, URZ ;  /* 0x00000017070872a5 */ /* 0x000fe4000f8e00ff */
[----:B------:R-:W-:Y:S02]  /*4470*/  @!UP2 USEL UR10, UR13, UR4, !UP0 ;  /* 0x000000040d0aa287 */ /* 0x000fe4000c000000 */
[----:B------:R-:W-:Y:S03]  /*4480*/  @!UP2 UISETP.NE.AND UP0, UPT, UR22, 0x1, UPT ;  /* 0x000000011600a88c */ /* 0x000fe6000bf05270 */
[----:B------:R-:W-:Y:S02]  /*4490*/  @!UP2 UMOV UR6, UR9 ;  /* 0x000000090006ac82 */ /* 0x000fe40008000000 */
[----:B------:R-:W2:Y:S02]  /*44a0*/  @!UP2 LDCU UR4, c[0x0][0xb20] ;  /* 0x00016400ff04a7ac */ /* 0x000ea40008000800 */
[----:B--2---:R-:W-:Y:S04]  /*44b0*/  @!UP2 USHF.R.U32.HI UR6, URZ, UR4, UR6 ;  /* 0x00000004ff06a299 */ /* 0x004fe80008011606 */
[----:B------:R-:W-:Y:S04]  /*44c0*/  @!UP2 USEL UR6, UR7, UR6, !UP0 ;  /* 0x000000060706a287 */ /* 0x000fe8000c000000 */
[----:B------:R-:W-:Y:S02]  /*44d0*/  @!UP2 UIADD3 UR4, UPT, UPT, -UR10, UR6, URZ ;  /* 0x000000060a04a290 */ /* 0x000fe4000fffe1ff */
[----:B------:R-:W-:Y:S02]  /*44e0*/  @!UP2 UIADD3 UR6, UPT, UPT, UR10, -UR6, URZ ;  /* 0x800000060a06a290 */ /* 0x000fe4000fffe0ff */
[----:B------:R-:W-:Y:S02]  /*44f0*/  @!UP2 UIMAD UR13, UR4, UR5, UR13 ;  /* 0x00000005040da2a4 */ /* 0x000fe4000f8e020d */
[----:B------:R-:W-:Y:S01]  /*4500*/  @!UP2 UIMAD UR7, UR6, UR22, UR7 ;  /* 0x000000160607a2a4 */ /* 0x000fe2000f8e0207 */
[----:B------:R-:W-:Y:S11]  /*4510*/  BRA.U UP3, `(.L_x_78) ;  /* 0x0000000103107547 */ /* 0x000ff6000b800000 */
[----:B------:R-:W-:Y:S04]  /*4520*/  MOV R7, UR34 ;  /* 0x0000002200077c02 */ /* 0x000fe80008000f00 */
[----:B------:R-:W-:Y:S04]  /*4530*/  SHF.L.U32 R7, R7, 0x1f, RZ ;  /* 0x0000001f07077819 */ /* 0x000fe800000006ff */
[----:B------:R-:W2:Y:S02]  /*4540*/  SYNCS.PHASECHK.TRANS64.TRYWAIT P2, [UR17+0x68], R7 ;  /* 0x00006807ff0075a7 */ /* 0x000ea40008041111 */
[----:B--2---:R-:W-:Y:S05]  /*4550*/  @!P2 BRA `(.L_x_79) ;  /* 0x00000028006ca947 */ /* 0x004fea0003800000 */
.L_x_78:
[----:B------:R-:W-:Y:S05]  /*4560*/  @!P1 BRA `(.L_x_80) ;  /* 0x0000000000309947 */ /* 0x000fea0003800000 */
[----:B------:R-:W-:Y:S01]  /*4570*/  ISETP.NE.U32.AND P1, PT, R2, RZ, PT ;  /* 0x000000ff0200720c */ /* 0x000fe20003f25070 */
[----:B------:R-:W2:Y:S01]  /*4580*/  LDCU.64 UR4, c[0x0][0x358] ;  /* 0x00006b00ff0477ac */ /* 0x000ea20008000a00 */
[----:B------:R-:W-:Y:S02]  /*4590*/  IMAD.MOV.U32 R80, RZ, RZ, 0x1 ;  /* 0x00000001ff507424 */ /* 0x000fe400078e00ff */
[----:B------:R-:W-:Y:S11]  /*45a0*/  ISETP.NE.AND.EX P1, PT, R3, RZ, PT, P1 ;  /* 0x000000ff0300720c */ /* 0x000ff60003f25310 */
[----:B------:R-:W-:Y:S02]  /*45b0*/  @!UPT UIADD3 URZ, UPT, UPT, URZ, URZ, URZ ;  /* 0x000000fffffff290 */ /* 0x000fe4000fffe0ff */
[----:B------:R-:W3:Y:S01]  /*45c0*/  @P1 LDC.64 R8, c[0x0][0x888] ;  /* 0x00022200ff081b82 */ /* 0x000ee20000000a00 */
[----:B-1----:R-:W-:Y:S04]  /*45d0*/  @P1 IMAD R0, R4, UR36, RZ ;  /* 0x0000002404001c24 */ /* 0x002fe8000f8e02ff */
[----:B---3--:R-:W-:Y:S04]  /*45e0*/  @P1 IMAD.WIDE R8, R0, 0x4, R8 ;  /* 0x0000000400081825 */ /* 0x008fe800078e0208 */
[----:B------:R-:W-:Y:S01]  /*45f0*/  HFMA2 R0, -RZ, RZ, 0, 5.9604644775390625e-08 ;  /* 0x00000001ff007431 */ /* 0x000fe200000001ff */
[----:B--2--5:R2:W5:Y:S04]  /*4600*/  @P1 LDG.E R39, desc[UR4][R8.64] ;  /* 0x0000000408271981 */ /* 0x024568000c1e1900 */
[----:B------:R-:W-:Y:S01]  /*4610*/  @!P1 PRMT R80, R0, 0x7610, R80 ;  /* 0x0000761000509816 */ /* 0x000fe20000000050 */
[----:B--2---:R-:W3:Y:S06]  /*4620*/  @!P1 LDC R39, c[0x0][0x880] ;  /* 0x00022000ff279b82 */ /* 0x004eec0000000800 */
.L_x_80:
[----:B---3-5:R-:W-:Y:S01]  /*4630*/  @!P0 ISETP.EQ.AND P1, PT, R39, RZ, PT ;  /* 0x000000ff2700820c */ /* 0x028fe20003f22270 */
[----:B------:R-:W-:Y:S01]  /*4640*/  @!UPT UIADD3 URZ, UPT, UPT, URZ, URZ, URZ ;  /* 0x000000fffffff290 */ /* 0x000fe2000fffe0ff */
[----:B------:R-:W-:Y:S11]  /*4650*/  @!P0 BRA `(.L_x_81) ;  /* 0x0000000000188947 */ /* 0x000ff60003800000 */
[----:B------:R-:W-:Y:S02]  /*4660*/  LOP3.LUT P0, RZ, R80, 0xff, RZ, 0xc0, !PT ;  /* 0x000000ff50ff7812 */ /* 0x000fe4000780c0ff */
[----:B------:R-:W-:Y:S04]  /*4670*/  ISETP.NE.U32.AND P1, PT, R2, RZ, PT ;  /* 0x000000ff0200720c */ /* 0x000fe80003f25070 */
[----:B------:R-:W-:Y:S04]  /*4680*/  ISETP.NE.AND.EX P1, PT, R3, RZ, PT, P1 ;  /* 0x000000ff0300720c */ /* 0x000fe80003f25310 */
[----:B------:R-:W-:Y:S03]  /*4690*/  PLOP3.LUT P1, PT, P1, PT, PT, 0x8, 0x80 ;  /* 0x000000000080781c */ /* 0x000fe60000f2e170 */
[----:B------:R-:W-:Y:S11]  /*46a0*/  @P0 ISETP.EQ.AND P1, PT, R39, RZ, PT ;  /* 0x000000ff2700020c */ /* 0x000ff60003f22270 */
[----:B------:R-:W-:Y:S02]  /*46b0*/  @!UPT UIADD3 URZ, UPT, UPT, URZ, URZ, URZ ;  /* 0x000000fffffff290 */ /* 0x000fe4000fffe0ff */
.L_x_81:
[----:B------:R-:W2:Y:S01]  /*46c0*/  SYNCS.PHASECHK.TRANS64.TRYWAIT P0, [UR17+0x58], R6 ;  /* 0x00005806ff0075a7 */ /* 0x000ea20008001111 */
[----:B------:R-:W-:Y:S02]  /*46d0*/  ELECT P2, URZ, PT ;  /* 0x0000000000ff782f */ /* 0x000fe40003840000 */
[----:B------:R-:W-:Y:S01]  /*46e0*/  IADD3 R14, PT, PT, R14, 0x1, RZ ;  /* 0x000000010e0e7810 */ /* 0x000fe20007ffe0ff */
[----:B--2---:R-:W-:Y:S10]  /*46f0*/  @!P0 BRA `(.L_x_82) ;  /* 0x00000028001c8947 */ /* 0x004ff40003800000 */
.L_x_135:
[----:B------:R-:W-:Y:S01]  /*4700*/  PLOP3.LUT P1, PT, P1, P2, PT, 0xf2, 0x2f ;  /* 0x00000000002f781c */ /* 0x000fe20000f25e72 */
[----:B------:R-:W-:Y:S01]  /*4710*/  UMOV UR18, 0x0 ;  /* 0x0000000000127882 */ /* 0x000fe20000000000 */
[----:B------:R-:W-:Y:S01]  /*4720*/  UMOV UR19, 0x10000000 ;  /* 0x1000000000137882 */ /* 0x000fe20000000000 */
[----:B------:R-:W-:Y:S01]  /*4730*/  UMOV UR12, UR36 ;  /* 0x00000024000c7c82 */ /* 0x000fe20008000000 */
[----:B------:R-:W-:Y:S01]  /*4740*/  LOP3.LUT R15, R15, 0x1, RZ, 0x3c, !PT ;  /* 0x000000010f0f7812 */ /* 0x000fe200078e3cff */
[----:B------:R-:W-:Y:S01]  /*4750*/  UPLOP3.LUT UP3, UPT, UPT, UPT, UPT, 0x80, 0x8 ;  /* 0x000000000008789c */ /* 0x000fe20003f6f070 */
[----:B------:R-:W-:Y:S07]  /*4760*/  UMOV UR36, UR24 ;  /* 0x0000001800247c82 */ /* 0x000fee0008000000 */
[----:B-1----:R-:W-:Y:S01]  /*4770*/  @!P1 IADD3 R6, P0, PT, R16, 0x580, RZ ;  /* 0x0000058010069810 */ /* 0x002fe20007f1e0ff */
[----:B------:R-:W-:Y:S03]  /*4780*/  VOTEU.ALL UP0, P1 ;  /* 0x0000000000ff7886 */ /* 0x000fe60000800000 */
[----:B------:R-:W-:Y:S01]  /*4790*/  @!P1 R2UR UR5, R6 ;  /* 0x00000000060592ca */ /* 0x000fe200000e0000 */
[----:B------:R-:W-:Y:S01]  /*47a0*/  @!P1 IMAD.X R0, RZ, RZ, R17, P0 ;  /* 0x000000ffff009224 */ /* 0x000fe200000e0611 */
[----:B------:R-:W-:Y:S01]  /*47b0*/  @!UP0 USHF.L.U32 UR10, UR45, 0x6, URZ ;  /* 0x000000062d0a8899 */ /* 0x000fe200080006ff */
[----:B------:R-:W-:Y:S01]  /*47c0*/  ISETP.NE.AND P0, PT, R14, 0x2, PT ;  /* 0x000000020e00780c */ /* 0x000fe20003f05270 */
[----:B------:R-:W-:Y:S02]  /*47d0*/  @!UP0 USHF.L.U32 UR11, UR46, 0x6, URZ ;  /* 0x000000062e0b8899 */ /* 0x000fe400080006ff */
[----:B------:R-:W-:Y:S01]  /*47e0*/  @!P1 R2UR UR4, R0 ;  /* 0x00000000000492ca */ /* 0x000fe200000e0000 */
[----:B------:R-:W-:Y:S01]  /*47f0*/  @!UP0 UIADD3 UR8, UPT, UPT, UR17, 0x200, URZ ;  /* 0x0000020011088890 */ /* 0x000fe2000fffe0ff */
[----:B------:R-:W-:Y:S01]  /*4800*/  SEL R0, RZ, 0x1, P0 ;  /* 0x00000001ff007807 */ /* 0x000fe20000000000 */
[----:B------:R-:W-:Y:S01]  /*4810*/  @!UP0 UIADD3 UR9, UPT, UPT, UR17, 0x50, URZ ;  /* 0x0000005011098890 */ /* 0x000fe2000fffe0ff */
[----:B------:R-:W-:Y:S01]  /*4820*/  SEL R14, R14, RZ, P0 ;  /* 0x000000ff0e0e7207 */ /* 0x000fe20000000000 */
[----:B------:R-:W-:Y:S01]  /*4830*/  VOTEU.ALL UP0, P1 ;  /* 0x0000000000ff7886 */ /* 0x000fe20000800000 */
[----:B------:R-:W-:Y:S01]  /*4840*/  LOP3.LUT R13, R13, R0, RZ, 0x3c, !PT ;  /* 0x000000000d0d7212 */ /* 0x000fe200078e3cff */
[----:B------:R-:W-:Y:S01]  /*4850*/  IMAD.U32 R6, RZ, RZ, UR5 ;  /* 0x00000005ff067e24 */ /* 0x000fe2000f8e00ff */
[----:B------:R-:W-:Y:S02]  /*4860*/  UIADD3 UR45, UPT, UPT, UR7, UR57, URZ ;  /* 0x00000039072d7290 */ /* 0x000fe4000fffe0ff */
[----:B------:R-:W-:Y:S03]  /*4870*/  UIADD3 UR46, UPT, UPT, UR13, UR60, URZ ;  /* 0x0000003c0d2e7290 */ /* 0x000fe6000fffe0ff */
[----:B------:R-:W-:Y:S01]  /*4880*/  IMAD.U32 R7, RZ, RZ, UR4 ;  /* 0x00000004ff077e24 */ /* 0x000fe2000f8e00ff */
[----:B------:R-:W-:Y:S04]  /*4890*/  @!P1 R2UR UR4, R6 ;  /* 0x00000000060492ca */ /* 0x000fe800000e0000 */
[----:B------:R-:W-:Y:S11]  /*48a0*/  @!P1 R2UR UR5, R7 ;  /* 0x00000000070592ca */ /* 0x000ff600000e0000 */
[----:B------:R-:W-:Y:S02]  /*48b0*/  @!UPT UIADD3 URZ, UPT, UPT, URZ, URZ, URZ ;  /* 0x000000fffffff290 */ /* 0x000fe4000fffe0ff */
[----:B------:R2:W-:Y:S01]  /*48c0*/  @!UP0 UTMALDG.3D [UR8], [UR4], desc[UR18] ;  /* 0x00001208040085b4 */ /* 0x0005e20008011000 */
[----:B------:R2:W-:Y:S01]  /*48d0*/  @!P1 SYNCS.ARRIVE.TRANS64.RED.A0TR RZ, [UR17+0x50], R12 ;  /* 0x0000500cffff99a7 */ /* 0x0005e20008300411 */
[----:B------:R-:W-:Y:S01]  /*48e0*/  SYNCS.ARRIVE.TRANS64.RED.A1T0 RZ, [UR48], RZ ;  /* 0x000000ffffff79a7 */ /* 0x000fe20008100430 */
[----:B------:R-:W-:Y:S05]  /*48f0*/  BRA.U UP1, `(.L_x_83) ;  /* 0xfffffff5018c7547 */ /* 0x000fea000b83ffff */
[----:B------:R-:W-:Y:S07]  /*4900*/  MOV R0, UR17 ;  /* 0x0000001100007c02 */ /* 0x000fee0008000f00 */
.L_x_84:
[----:B-1----:R-:W-:-:S04]  /*4910*/  SHF.L.U32 R2, R15, 0x1f, RZ ;  /* 0x0000001f0f027819 */ /* 0x002fc800000006ff */
[----:B------:R1:W3:Y:S03]  /*4920*/  SYNCS.PHASECHK.TRANS64.TRYWAIT P0, [R0+URZ+0x58], R2 ;  /* 0x00005802000075a7 */ /* 0x0002e600080011ff */
[----:B---3--:R-:W-:Y:S05]  /*4930*/  @!P0 NANOSLEEP.SYNCS 0x989680 ;  /* 0x009896800000895d */ /* 0x008fea0003900000 */
[----:B------:R-:W3:Y:S02]  /*4940*/  @!P0 SYNCS.PHASECHK.TRANS64 P0, [R0+URZ+0x58], R2 ;  /* 0x00005802000085a7 */ /* 0x000ee400080010ff */
[----:B--23--:R-:W-:Y:S05]  /*4950*/  @P0 EXIT ;  /* 0x000000000000094d */ /* 0x00cfea0003800000 */
[----:B------:R-:W-:Y:S05]  /*4960*/  BRA `(.L_x_84) ;  /* 0xfffffffc00e87947 */ /* 0x000fea000383ffff */
.L_x_75:
[----:B------:R-:W-:-:S06]  /*4970*/  UISETP.GE.AND UP0, UPT, UR22, 0x4, UPT ;  /* 0x000000041600788c */ /* 0x000fcc000bf06270 */
[----:B------:R-:W-:-:S13]  /*4980*/  PLOP3.LUT P0, PT, PT, PT, UP0, 0x80, 0x8 ;  /* 0x000000000008781c */ /* 0x000fda0003f0f008 */
[----:B------:R-:W-:Y:S05]  /*4990*/  @!P0 EXIT ;  /* 0x000000000000894d */ /* 0x000fea0003800000 */
[----:B------:R-:W-:Y:S01]  /*49a0*/  BAR.SYNC.DEFER_BLOCKING 0x6, 0xa0 ;  /* 0x0182800000007b1d */ /* 0x000fe20000010000 */
[C---:B------:R-:W-:Y:S01]  /*49b0*/  IMAD.SHL.U32 R7, R69.reuse, 0x40, RZ ;  /* 0x0000004045077824 */ /* 0x040fe200078e00ff */
[----:B------:R-:W-:Y:S01]  /*49c0*/  CS2R R84, SRZ ;  /* 0x0000000000547805 */ /* 0x000fe2000001ff00 */
[C---:B------:R-:W-:Y:S01]  /*49d0*/  IMAD.SHL.U32 R4, R69.reuse, 0x20, RZ ;  /* 0x0000002045047824 */ /* 0x040fe200078e00ff */
[----:B------:R-:W-:Y:S01]  /*49e0*/  CS2R R82, SRZ ;  /* 0x0000000000527805 */ /* 0x000fe2000001ff00 */
[----:B------:R-:W-:Y:S01]  /*49f0*/  IMAD.SHL.U32 R5, R69, 0x8, RZ ;  /* 0x0000000845057824 */ /* 0x000fe200078e00ff */
[----:B------:R-:W-:Y:S01]  /*4a00*/  UMOV UR44, 0x400 ;  /* 0x00000400002c7882 */ /* 0x000fe20000000000 */
[----:B------:R-:W-:Y:S01]  /*4a10*/  LOP3.LUT R6, R7, 0x180, RZ, 0xc0, !PT ;  /* 0x0000018007067812 */ /* 0x000fe200078ec0ff */
[----:B------:R-:W-:Y:S01]  /*4a20*/  ULEA UR44, UR48, UR44, 0x18 ;  /* 0x0000002c302c7291 */ /* 0x000fe2000f8ec0ff */
[----:B------:R-:W-:Y:S01]  /*4a30*/  LOP3.LUT R4, R4, 0xc00, RZ, 0xc0, !PT ;  /* 0x00000c0004047812 */ /* 0x000fe200078ec0ff */
[----:B------:R-:W1:Y:S01]  /*4a40*/  LDC.64 R74, c[0x0][0x888] ;  /* 0x00022200ff4a7b82 */ /* 0x000e620000000a00 */
[----:B------:R-:W-:Y:S01]  /*4a50*/  LOP3.LUT R5, R6, 0x30, R5, 0xf8, !PT ;  /* 0x0000003006057812 */ /* 0x000fe200078ef805 */
[C---:B------:R-:W-:Y:S01]  /*4a60*/  IMAD.SHL.U32 R6, R69.reuse, 0x2, RZ ;  /* 0x0000000245067824 */ /* 0x040fe200078e00ff */
[--C-:B------:R-:W-:Y:S01]  /*4a70*/  LOP3.LUT R4, R4, 0x40, R7.reuse, 0xf8, !PT ;  /* 0x0000004004047812 */ /* 0x100fe200078ef807 */
[C---:B------:R-:W-:Y:S01]  /*4a80*/  IMAD.U32 R37, R69.reuse, 0x10000, RZ ;  /* 0x0001000045257824 */ /* 0x040fe200078e00ff */
[----:B------:R-:W-:Y:S01]  /*4a90*/  UIADD3 UR4, UPT, UPT, UR44, 0x1200, URZ ;  /* 0x000012002c047890 */ /* 0x000fe2000fffe0ff */
[----:B------:R-:W-:Y:S01]  /*4aa0*/  IMAD.SHL.U32 R78, R69, 0x10, RZ ;  /* 0x00000010454e7824 */ /* 0x000fe200078e00ff */
[----:B------:R-:W-:Y:S01]  /*4ab0*/  LOP3.LUT R5, R5, 0x20, R6, 0x78, !PT ;  /* 0x0000002005057812 */ /* 0x000fe200078e7806 */
[----:B------:R-:W2:Y:S01]  /*4ac0*/  LDC.64 R76, c[0x0][0x890] ;  /* 0x00022400ff4c7b82 */ /* 0x000ea20000000a00 */
[----:B------:R-:W-:Y:S01]  /*4ad0*/  LOP3.LUT R4, R4, 0x200, R7, 0xf8, !PT ;  /* 0x0000020004047812 */ /* 0x000fe200078ef807 */
[----:B------:R-:W-:Y:S01]  /*4ae0*/  IMAD.MOV.U32 R36, RZ, RZ, RZ ;  /* 0x000000ffff247224 */ /* 0x000fe200078e00ff */
[----:B------:R-:W-:Y:S01]  /*4af0*/  LOP3.LUT R37, R37, 0x600000, RZ, 0xc0, !PT ;  /* 0x0060000025257812 */ /* 0x000fe200078ec0ff */
[----:B------:R-:W-:Y:S01]  /*4b00*/  IMAD.U32 R86, RZ, RZ, UR4 ;  /* 0x00000004ff567e24 */ /* 0x000fe2000f8e00ff */
[----:B------:R-:W-:Y:S01]  /*4b10*/  LOP3.LUT R79, R4, R5, RZ, 0xfc, !PT ;  /* 0x00000005044f7212 */ /* 0x000fe200078efcff */
[----:B------:R-:W3:Y:S01]  /*4b20*/  LDS R0, [UR44+0x120] ;  /* 0x0001202cff007984 */ /* 0x000ee20008000800 */
[----:B------:R-:W-:Y:S01]  /*4b30*/  LOP3.LUT R78, R78, 0x20, RZ, 0xc0, !PT ;  /* 0x000000204e4e7812 */ /* 0x000fe200078ec0ff */
[----:B------:R-:W4:Y:S01]  /*4b40*/  LDC.64 R72, c[0x0][0x8b0] ;  /* 0x00022c00ff487b82 */ /* 0x000f220000000a00 */
[----:B------:R-:W1:Y:S01]  /*4b50*/  LDCU UR50, c[0x0][0x370] ;  /* 0x00006e00ff3277ac */ /* 0x000e620008000800 */
[----:B------:R-:W-:Y:S01]  /*4b60*/  VIADD R4, R79, UR44 ;  /* 0x0000002c4f047c36 */ /* 0x000fe20008000000 */
[----:B------:R-:W1:Y:S04]  /*4b70*/  LDCU.64 UR62, c[0x0][0x348] ;  /* 0x00006900ff3e77ac */ /* 0x000e680008000a00 */
[----:B------:R-:W-:Y:S01]  /*4b80*/  IADD3 R78, PT, PT, -R78, 0x200, R4 ;  /* 0x000002004e4e7810 */ /* 0x000fe20007ffe104 */
[----:B------:R-:W1:Y:S01]  /*4b90*/  LDC.64 R70, c[0x0][0x8a8] ;  /* 0x00022a00ff467b82 */ /* 0x000e620000000a00 */
[----:B------:R-:W1:Y:S01]  /*4ba0*/  LDCU UR41, c[0x0][0xb0c] ;  /* 0x00016180ff2977ac */ /* 0x000e620008000800 */
[----:B------:R-:W1:Y:S01]  /*4bb0*/  LDCU UR39, c[0x0][0xb30] ;  /* 0x00016600ff2777ac */ /* 0x000e620008000800 */
[----:B------:R-:W1:Y:S01]  /*4bc0*/  LDCU.64 UR58, c[0x0][0x888] ;  /* 0x00011100ff3a77ac */ /* 0x000e620008000a00 */
[----:B------:R-:W1:Y:S01]  /*4bd0*/  LDCU.64 UR42, c[0x0][0xb28] ;  /* 0x00016500ff2a77ac */ /* 0x000e620008000a00 */
[----:B------:R-:W1:Y:S01]  /*4be0*/  LDCU.128 UR52, c[0x0][0xb10] ;  /* 0x00016200ff3477ac */ /* 0x000e620008000c00 */
[----:B------:R-:W1:Y:S01]  /*4bf0*/  LDCU UR49, c[0x0][0x374] ;  /* 0x00006e80ff3177ac */ /* 0x000e620008000800 */
[----:B------:R-:W-:Y:S01]  /*4c00*/  UIADD3 UR56, UPT, UPT, UR44, 0x200, URZ ;  /* 0x000002002c387890 */ /* 0x000fe2000fffe0ff */
[----:B---3--:R-:W-:-:S11]  /*4c10*/  IMAD.IADD R37, R0, 0x1, R37 ;  /* 0x0000000100257824 */ /* 0x008fd600078e0225 */
.L_x_102:
[----:B------:R-:W-:Y:S02]  /*4c20*/  LEA R3, R82, UR44, 0x3 ;  /* 0x0000002c52037c11 */ /* 0x000fe4000f8e18ff */
[----:B------:R-:W-:Y:S02]  /*4c30*/  SHF.L.U32 R0, R84, 0x1f, RZ ;  /* 0x0000001f54007819 */ /* 0x000fe400000006ff */
[----:B-1----:R-:W-:Y:S02]  /*4c40*/  LEA R4, R82, UR44, 0x4 ;  /* 0x0000002c52047c11 */ /* 0x002fe4000f8e20ff */
[----:B------:R-:W3:Y:S02]  /*4c50*/  SYNCS.PHASECHK.TRANS64.TRYWAIT P0, [R3+URZ+0x70], R0 ;  /* 0x00007000030075a7 */ /* 0x000ee400080011ff */
[----:B--23--:R-:W-:Y:S05]  /*4c60*/  @!P0 BRA `(.L_x_85) ;  /* 0x0000002000d88947 */ /* 0x00cfea0003800000 */
.L_x_136:
[----:B------:R-:W1:Y:S01]  /*4c70*/  LDS.128 R4, [R4+0x100] ;  /* 0x0001000004047984 */ /* 0x000e620000000c00 */
[----:B------:R-:W-:Y:S01]  /*4c80*/  UISETP.GE.AND UP0, UPT, UR40, 0x1, UPT ;  /* 0x000000012800788c */ /* 0x000fe2000bf06270 */
[----:B------:R-:W-:Y:S01]  /*4c90*/  @!PT LDS RZ, [RZ] ;  /* 0x00000000fffff984 */ /* 0x000fe20000000800 */
[----:B------:R-:W-:Y:S01]  /*4ca0*/  @!PT LDS RZ, [RZ] ;  /* 0x00000000fffff984 */ /* 0x000fe20000000800 */
[----:B------:R-:W-:Y:S01]  /*4cb0*/  @!PT LDS RZ, [RZ] ;  /* 0x00000000fffff984 */ /* 0x000fe20000000800 */
[----:B------:R-:W-:Y:S01]  /*4cc0*/  @!PT LDS RZ, [RZ] ;  /* 0x00000000fffff984 */ /* 0x000fe20000000800 */
[----:B------:R2:W-:Y:S06]  /*4cd0*/  MEMBAR.ALL.CTA ;  /* 0x0000000000007992 */ /* 0x0005ec0000008000 */
[----:B--2---:R-:W2:Y:S01]  /*4ce0*/  FENCE.VIEW.ASYNC.S ;  /* 0x00000000000073c6 */ /* 0x004ea20000000000 */
[----:B-1----:R-:W-:Y:S11]  /*4cf0*/  LOP3.LUT P0, RZ, R6, 0x1, RZ, 0xc0, !PT ;  /* 0x0000000106ff7812 */ /* 0x002ff6000780c0ff */
[----:B------:R-:W-:Y:S02]  /*4d00*/  @!UPT UIADD3 URZ, UPT, UPT, URZ, URZ, URZ ;  /* 0x000000fffffff290 */ /* 0x000fe4000fffe0ff */
[----:B--2---:R-:W-:Y:S01]  /*4d10*/  VOTEU.ANY UP1, P0 ;  /* 0x0000000000ff7886 */ /* 0x004fe20000020100 */
[----:B------:R-:W-:Y:S01]  /*4d20*/  PLOP3.LUT P0, PT, PT, PT, UP1, 0x80, 0x8 ;  /* 0x000000000008781c */ /* 0x000fe20003f0f018 */
[----:B------:R-:W-:Y:S11]  /*4d30*/  UP2UR UR47, UPR, URZ, 0x2 ;  /* 0x00000002ff2f7883 */ /* 0x000ff60008000000 */
[----:B------:R-:W-:Y:S01]  /*4d40*/  @!UPT UIADD3 URZ, UPT, UPT, URZ, URZ, URZ ;  /* 0x000000fffffff290 */ /* 0x000fe2000fffe0ff */
[----:B---3--:R-:W-:Y:S02]  /*4d50*/  @P0 SHF.R.U32.HI R0, RZ, 0x10, R5 ;  /* 0x00000010ff000819 */ /* 0x008fe40000011605 */
        /* <DEDUP_REMOVED lines=12> */
[----:B------:R-:W2:Y:S01]  /*4e20*/  LDCU UR12, c[0x0][0xb20] ;  /* 0x00016400ff0c77ac */ /* 0x000ea20008000800 */
[----:B------:R-:W-:Y:S02]  /*4e30*/  UIMAD.WIDE.U32 UR4, UR49, UR55, URZ ;  /* 0x00000037310472a5 */ /* 0x000fe4000f8e00ff */
[----:B------:R-:W-:Y:S02]  /*4e40*/  UIMAD.WIDE.U32 UR6, UR50, UR52, URZ ;  /* 0x00000034320672a5 */ /* 0x000fe4000f8e00ff */
[----:B------:R-:W-:Y:S02]  /*4e50*/  UISETP.NE.AND UP0, UPT, UR54, 0x1, UPT ;  /* 0x000000013600788c */ /* 0x000fe4000bf05270 */
[----:B------:R-:W-:Y:S02]  /*4e60*/  UIMAD.WIDE.U32 UR8, UR37, UR55, URZ ;  /* 0x00000037250872a5 */ /* 0x000fe4000f8e00ff */
[----:B------:R-:W-:Y:S02]  /*4e70*/  UIMAD.WIDE.U32 UR10, UR38, UR52, URZ ;  /* 0x00000034260a72a5 */ /* 0x000fe4000f8e00ff */
[----:B------:R-:W-:Y:S02]  /*4e80*/  UISETP.NE.AND UP1, UPT, UR41, 0x1, UPT ;  /* 0x000000012900788c */ /* 0x000fe4000bf25270 */
[----:B------:R-:W-:Y:S01]  /*4e90*/  UISETP.NE.AND UP2, UPT, UR40, 0x1, UPT ;  /* 0x000000012800788c */ /* 0x000fe2000bf45270 */
[----:B------:R-:W-:Y:S02]  /*4ea0*/  UMOV UR4, UR5 ;  /* 0x0000000500047c82 */ /* 0x000fe40008000000 */
[----:B--2---:R-:W-:Y:S03]  /*4eb0*/  USHF.R.U32.HI UR5, URZ, UR12, UR4 ;  /* 0x0000000cff057299 */ /* 0x004fe60008011604 */
[----:B------:R-:W-:Y:S02]  /*4ec0*/  UMOV UR4, UR7 ;  /* 0x0000000700047c82 */ /* 0x000fe40008000000 */
[----:B------:R-:W-:Y:S02]  /*4ed0*/  USHF.R.U32.HI UR7, URZ, UR53, UR4 ;  /* 0x00000035ff077299 */ /* 0x000fe40008011604 */
[----:B------:R-:W-:Y:S02]  /*4ee0*/  USEL UR4, UR49, UR5, !UP0 ;  /* 0x0000000531047287 */ /* 0x000fe4000c000000 */
[----:B------:R-:W-:Y:S01]  /*4ef0*/  USEL UR7, UR50, UR7, !UP1 ;  /* 0x0000000732077287 */ /* 0x000fe2000c800000 */
[----:B------:R-:W-:Y:S01]  /*4f00*/  UMOV UR5, UR9 ;  /* 0x0000000900057c82 */ /* 0x000fe20008000000 */
[----:B------:R-:W-:Y:S02]  /*4f10*/  UIMAD.WIDE.U32 UR8, UR4, UR42, URZ ;  /* 0x0000002a040872a5 */ /* 0x000fe4000f8e00ff */
[----:B------:R-:W-:Y:S03]  /*4f20*/  USHF.R.U32.HI UR6, URZ, UR12, UR5 ;  /* 0x0000000cff067299 */ /* 0x000fe60008011605 */
[----:B------:R-:W-:Y:S01]  /*4f30*/  UMOV UR5, UR11 ;  /* 0x0000000b00057c82 */ /* 0x000fe20008000000 */
[----:B------:R-:W-:Y:S02]  /*4f40*/  UIMAD.WIDE.U32 UR10, UR7, UR42, URZ ;  /* 0x0000002a070a72a5 */ /* 0x000fe4000f8e00ff */
[----:B------:R-:W-:Y:S02]  /*4f50*/  USHF.R.U32.HI UR12, URZ, UR53, UR5 ;  /* 0x00000035ff0c7299 */ /* 0x000fe40008011605 */
[----:B------:R-:W-:Y:S01]  /*4f60*/  USEL UR6, UR37, UR6, !UP0 ;  /* 0x0000000625067287 */ /* 0x000fe2000c000000 */
[----:B------:R-:W-:Y:S02]  /*4f70*/  UMOV UR5, UR9 ;  /* 0x0000000900057c82 */ /* 0x000fe40008000000 */
[----:B------:R-:W-:Y:S01]  /*4f80*/  UMOV UR10, UR11 ;  /* 0x0000000b000a7c82 */ /* 0x000fe20008000000 */
[----:B------:R-:W-:Y:S02]  /*4f90*/  @UP2 USHF.R.U32.HI UR4, URZ, UR43, UR5 ;  /* 0x0000002bff042299 */ /* 0x000fe40008011605 */
[----:B------:R-:W-:Y:S02]  /*4fa0*/  @UP2 USHF.R.U32.HI UR7, URZ, UR43, UR10 ;  /* 0x0000002bff072299 */ /* 0x000fe4000801160a */
[----:B------:R-:W-:Y:S02]  /*4fb0*/  UIMAD UR4, UR40, UR4, URZ ;  /* 0x00000004280472a4 */ /* 0x000fe4000f8e02ff */
[----:B------:R-:W-:Y:S02]  /*4fc0*/  UIMAD.WIDE.U32 UR10, UR6, UR42, URZ ;  /* 0x0000002a060a72a5 */ /* 0x000fe4000f8e00ff */
[----:B------:R-:W-:Y:S02]  /*4fd0*/  USEL UR5, UR38, UR12, !UP1 ;  /* 0x0000000c26057287 */ /* 0x000fe4000c800000 */
[----:B------:R-:W-:Y:S02]  /*4fe0*/  UIMAD UR8, UR40, UR7, URZ ;  /* 0x00000007280872a4 */ /* 0x000fe4000f8e02ff */
[----:B------:R-:W-:Y:S03]  /*4ff0*/  UISETP.GE.AND UP0, UPT, UR6, UR4, UPT ;  /* 0x000000040600728c */ /* 0x000fe6000bf06270 */
[----:B------:R-:W-:Y:S01]  /*5000*/  UMOV UR4, UR11 ;  /* 0x0000000b00047c82 */ /* 0x000fe20008000000 */
[----:B------:R-:W-:Y:S02]  /*5010*/  UISETP.GE.OR UP0, UPT, UR5, UR8, UP0 ;  /* 0x000000080500728c */ /* 0x000fe40008706670 */
[----:B------:R-:W-:Y:S02]  /*5020*/  USHF.R.U32.HI UR4, URZ, UR43, UR4 ;  /* 0x0000002bff047299 */ /* 0x000fe40008011604 */
[----:B------:R-:W-:Y:S02]  /*5030*/  UIMAD.WIDE.U32 UR8, UR5, UR42, URZ ;  /* 0x0000002a050872a5 */ /* 0x000fe4000f8e00ff */
[----:B------:R-:W-:Y:S02]  /*5040*/  USEL UR11, UR6, UR4, !UP2 ;  /* 0x00000004060b7287 */ /* 0x000fe4000d000000 */
[----:B------:R-:W-:Y:S02]  /*5050*/  UIADD3 UR8, UPT, UPT, -UR5, URZ, URZ ;  /* 0x000000ff05087290 */ /* 0x000fe4000fffe1ff */
[----:B------:R-:W-:Y:S01]  /*5060*/  UIADD3 UR10, UPT, UPT, -UR11, URZ, URZ ;  /* 0x000000ff0b0a7290 */ /* 0x000fe2000fffe1ff */
[----:B------:R-:W-:Y:S01]  /*5070*/  @!UP0 UMOV UR4, UR9 ;  /* 0x0000000900048c82 */ /* 0x000fe20008000000 */
[----:B------:R-:W-:Y:S02]  /*5080*/  UIADD3 UR9, UPT, UPT, -UR6, URZ, URZ ;  /* 0x000000ff06097290 */ /* 0x000fe4000fffe1ff */
[----:B------:R-:W-:Y:S02]  /*5090*/  @!UP0 USHF.R.U32.HI UR4, URZ, UR43, UR4 ;  /* 0x0000002bff048299 */ /* 0x000fe40008011604 */
[----:B------:R-:W-:Y:S02]  /*50a0*/  UIMAD UR10, UR40, UR10, UR6 ;  /* 0x0000000a280a72a4 */ /* 0x000fe4000f8e0206 */
[----:B------:R-:W-:Y:S04]  /*50b0*/  @!UP0 USEL UR4, UR5, UR4, !UP2 ;  /* 0x0000000405048287 */ /* 0x000fe8000d000000 */
[----:B------:R-:W-:Y:S02]  /*50c0*/  @!UP0 UIMAD UR10, UR7, UR10, UR4 ;  /* 0x0000000a070a82a4 */ /* 0x000fe4000f8e0204 */
[----:B------:R-:W-:Y:S02]  /*50d0*/  @!UP0 UIADD3 UR11, UPT, UPT, UR11, -UR4, URZ ;  /* 0x800000040b0b8290 */ /* 0x000fe4000fffe0ff */
[----:B------:R-:W-:Y:S02]  /*50e0*/  UIMAD UR7, UR41, UR8, UR38 ;  /* 0x00000008290772a4 */ /* 0x000fe4000f8e0226 */
[----:B------:R-:W-:Y:S02]  /*50f0*/  @!UP0 UIMAD UR6, UR11, UR40, UR5 ;  /* 0x000000280b0682a4 */ /* 0x000fe4000f8e0205 */
[----:B------:R-:W-:Y:S01]  /*5100*/  UIMAD UR4, UR54, UR9, UR37 ;  /* 0x00000009360472a4 */ /* 0x000fe2000f8e0225 */
[----:B------:R-:W-:Y:S02]  /*5110*/  @!UP0 UMOV UR5, UR10 ;  /* 0x0000000a00058c82 */ /* 0x000fe40008000000 */
[----:B------:R-:W-:Y:S02]  /*5120*/  UIMAD UR38, UR5, UR41, UR7 ;  /* 0x00000029052672a4 */ /* 0x000fe4000f8e0207 */
[----:B------:R-:W-:Y:S11]  /*5130*/  UIMAD UR37, UR6, UR54, UR4 ;  /* 0x00000036062572a4 */ /* 0x000ff6000f8e0204 */
[----:B------:R-:W-:Y:S01]  /*5140*/  @!UPT UIADD3 URZ, UPT, UPT, URZ, URZ, URZ ;  /* 0x000000fffffff290 */ /* 0x000fe2000fffe0ff */
.L_x_86:
[----:B------:R-:W-:Y:S01]  /*5150*/  UISETP.NE.AND UP0, UPT, UR39, 0x1, UPT ;  /* 0x000000012700788c */ /* 0x000fe2000bf05270 */
[----:B------:R-:W-:Y:S10]  /*5160*/  IADD3 R82, PT, PT, R82, 0x1, RZ ;  /* 0x0000000152527810 */ /* 0x000ff40007ffe0ff */
[----:B------:R-:W2:Y:S01]  /*5170*/  @!UP0 LDCU.128 UR12, c[0x0][0xb10] ;  /* 0x00016200ff0c87ac */ /* 0x000ea20008000c00 */
[----:B------:R-:W3:Y:S01]  /*5180*/  @!UP0 LDCU UR5, c[0x0][0xb0c] ;  /* 0x00016180ff0587ac */ /* 0x000ee20008000800 */
[----:B------:R-:W4:Y:S01]  /*5190*/  @!UP0 LDCU UR10, c[0x0][0xb20] ;  /* 0x00016400ff0a87ac */ /* 0x000f220008000800 */
[----:B--2---:R-:W-:Y:S02]  /*51a0*/  UIMAD.WIDE.U32 UR8, UR38, UR12, URZ ;  /* 0x0000000c260872a5 */ /* 0x004fe4000f8e00ff */
[----:B------:R-:W-:Y:S02]  /*51b0*/  UIMAD.WIDE.U32 UR6, UR37, UR15, URZ ;  /* 0x0000000f250672a5 */ /* 0x000fe4000f8e00ff */
[----:B------:R-:W-:Y:S03]  /*51c0*/  @!UP0 UISETP.NE.AND UP1, UPT, UR14, 0x1, UPT ;  /* 0x000000010e00888c */ /* 0x000fe6000bf25270 */
[----:B------:R-:W-:Y:S01]  /*51d0*/  @!UP0 UMOV UR4, UR9 ;  /* 0x0000000900048c82 */ /* 0x000fe20008000000 */
[----:B---3--:R-:W-:Y:S02]  /*51e0*/  @!UP0 UISETP.NE.AND UP2, UPT, UR5, 0x1, UPT ;  /* 0x000000010500888c */ /* 0x008fe4000bf45270 */
[----:B------:R-:W-:Y:S01]  /*51f0*/  @!UP0 USHF.R.U32.HI UR4, URZ, UR13, UR4 ;  /* 0x0000000dff048299 */ /* 0x000fe20008011604 */
[----:B------:R-:W-:Y:S02]  /*5200*/  @!UP0 UMOV UR6, UR7 ;  /* 0x0000000700068c82 */ /* 0x000fe40008000000 */
[----:B----4-:R-:W-:Y:S02]  /*5210*/  @!UP0 USHF.R.U32.HI UR6, URZ, UR10, UR6 ;  /* 0x0000000aff068299 */ /* 0x010fe40008011606 */
[----:B------:R-:W-:Y:S02]  /*5220*/  @!UP0 USEL UR7, UR38, UR4, !UP2 ;  /* 0x0000000426078287 */ /* 0x000fe4000d000000 */
[----:B------:R-:W-:Y:S04]  /*5230*/  @!UP0 USEL UR6, UR37, UR6, !UP1 ;  /* 0x0000000625068287 */ /* 0x000fe8000c800000 */
[----:B------:R-:W-:Y:S02]  /*5240*/  @!UP0 UIADD3 UR4, UPT, UPT, -UR7, UR6, URZ ;  /* 0x0000000607048290 */ /* 0x000fe4000fffe1ff */
[----:B------:R-:W-:Y:S02]  /*5250*/  @!UP0 UIADD3 UR6, UPT, UPT, UR7, -UR6, URZ ;  /* 0x8000000607068290 */ /* 0x000fe4000fffe0ff */
[----:B------:R-:W-:Y:S02]  /*5260*/  @!UP0 UIMAD UR38, UR4, UR5, UR38 ;  /* 0x00000005042682a4 */ /* 0x000fe4000f8e0226 */
[----:B------:R-:W-:Y:S02]  /*5270*/  @!UP0 UIMAD UR37, UR6, UR14, UR37 ;  /* 0x0000000e062582a4 */ /* 0x000fe4000f8e0225 */
[----:B------:R-:W-:Y:S09]  /*5280*/  ULOP3.LUT UP0, URZ, UR56, 0x1b0, URZ, 0xc0, !UPT ;  /* 0x000001b038ff7892 */ /* 0x000ff2000f80c0ff */
[----:B------:R-:W-:Y:S05]  /*5290*/  BRA.U !UP0, `(.L_x_87) ;  /* 0x0000000108407547 */ /* 0x000fea000b800000 */
[----:B------:R-:W2:Y:S01]  /*52a0*/  LDCU.64 UR8, c[0x4][0x80] ;  /* 0x01001000ff0877ac */ /* 0x000ea20008000a00 */
[----:B------:R-:W-:Y:S01]  /*52b0*/  MOV R3, 0x0 ;  /* 0x0000000000037802 */ /* 0x000fe20000000f00 */
[----:B------:R-:W-:Y:S02]  /*52c0*/  HFMA2 R12, -RZ, RZ, 0, 5.9604644775390625e-08 ;  /* 0x00000001ff0c7431 */ /* 0x000fe400000001ff */
[----:B------:R-:W-:Y:S02]  /*52d0*/  IMAD.MOV.U32 R8, RZ, RZ, 0x70 ;  /* 0x00000070ff087424 */ /* 0x000fe400078e00ff */
[----:B------:R-:W-:Y:S01]  /*52e0*/  IMAD.MOV.U32 R13, RZ, RZ, RZ ;  /* 0x000000ffff0d7224 */ /* 0x000fe200078e00ff */
[----:B------:R-:W3:Y:S01]  /*52f0*/  LDCU.64 UR6, c[0x4][0x88] ;  /* 0x01001100ff0677ac */ /* 0x000ee20008000a00 */
[----:B------:R-:W4:Y:S01]  /*5300*/  LDC.64 R2, c[0x4][R3] ;  /* 0x0100000003027b82 */ /* 0x000f220000000a00 */
[----:B------:R-:W1:Y:S01]  /*5310*/  LDCU.64 UR4, c[0x4][0x8] ;  /* 0x01000100ff0477ac */ /* 0x000e620008000a00 */
[----:B--2---:R-:W-:Y:S01]  /*5320*/  MOV R5, UR9 ;  /* 0x0000000900057c02 */ /* 0x004fe20008000f00 */
[----:B------:R-:W-:Y:S01]  /*5330*/  IMAD.U32 R4, RZ, RZ, UR8 ;  /* 0x00000008ff047e24 */ /* 0x000fe2000f8e00ff */
[----:B---3--:R-:W-:Y:S01]  /*5340*/  MOV R7, UR7 ;  /* 0x0000000700077c02 */ /* 0x008fe20008000f00 */
[----:B------:R-:W-:Y:S01]  /*5350*/  IMAD.U32 R6, RZ, RZ, UR6 ;  /* 0x00000006ff067e24 */ /* 0x000fe2000f8e00ff */
[----:B-1----:R-:W-:Y:S01]  /*5360*/  MOV R11, UR5 ;  /* 0x00000005000b7c02 */ /* 0x002fe20008000f00 */
[----:B------:R-:W-:Y:S02]  /*5370*/  IMAD.U32 R10, RZ, RZ, UR4 ;  /* 0x00000004ff0a7e24 */ /* 0x000fe4000f8e00ff */
[----:B------:R-:W-:Y:S07]  /*5380*/  LEPC R20, `(.L_x_87) ;  /* 0x000000001014794e */ /* 0x000fee0000000000 */
[----:B----45:R-:W-:Y:S05]  /*5390*/  CALL.ABS.NOINC R2 ;  /* 0x0000000002007343 */ /* 0x030fea0003c00000 */
.L_x_87:
[----:B------:R-:W-:Y:S01]  /*53a0*/  LOP3.LUT P0, RZ, R86, 0x1b0, RZ, 0xc0, !PT ;  /* 0x000001b056ff7812 */ /* 0x000fe2000780c0ff */
[----:B------:R-:W-:Y:S11]  /*53b0*/  BSSY.RECONVERGENT B6, `(.L_x_88) ;  /* 0x0000013000067945 */ /* 0x000ff60003800200 */
[----:B------:R-:W-:Y:S01]  /*53c0*/  @!UPT UIADD3 URZ, UPT, UPT, URZ, URZ, URZ ;  /* 0x000000fffffff290 */ /* 0x000fe2000fffe0ff */
[----:B------:R-:W-:Y:S05]  /*53d0*/  @!P0 BRA `(.L_x_89) ;  /* 0x0000000000408947 */ /* 0x000fea0003800000 */
        /* <DEDUP_REMOVED lines=16> */
.L_x_89:
[----:B------:R-:W-:Y:S05]  /*54e0*/  BSYNC.RECONVERGENT B6 ;  /* 0x0000000000067941 */ /* 0x000fea0003800200 */
.L_x_88:
[----:B------:R-:W-:Y:S01]  /*54f0*/  ISETP.NE.U32.AND P3, PT, R76, RZ, PT ;  /* 0x000000ff4c00720c */ /* 0x000fe20003f65070 */
[----:B------:R-:W-:Y:S01]  /*5500*/  UISETP.NE.AND UP1, UPT, UR61, URZ, UPT ;  /* 0x000000ff3d00728c */ /* 0x000fe2000bf25270 */
[----:B------:R-:W-:Y:S02]  /*5510*/  ISETP.NE.U32.AND P4, PT, R72, RZ, PT ;  /* 0x000000ff4800720c */ /* 0x000fe40003f85070 */
[----:B------:R-:W-:Y:S02]  /*5520*/  ISETP.NE.AND.EX P3, PT, R77, RZ, PT, P3 ;  /* 0x000000ff4d00720c */ /* 0x000fe40003f65330 */
[----:B------:R-:W-:Y:S02]  /*5530*/  PLOP3.LUT P1, PT, PT, PT, PT, 0x8, 0x80 ;  /* 0x000000000080781c */ /* 0x000fe40003f2e170 */
[----:B------:R-:W-:Y:S02]  /*5540*/  PLOP3.LUT P0, PT, PT, PT, UP1, 0x80, 0x8 ;  /* 0x000000000008781c */ /* 0x000fe40003f0f018 */
[----:B------:R-:W-:Y:S02]  /*5550*/  ISETP.NE.AND.EX P4, PT, R73, RZ, PT, P4 ;  /* 0x000000ff4900720c */ /* 0x000fe40003f85340 */
[----:B------:R-:W2:Y:S09]  /*5560*/  @UP1 LDCU.64 UR4, c[0x0][0x888] ;  /* 0x00011100ff0417ac */ /* 0x000eb20008000a00 */
[----:B------:R-:W-:Y:S01]  /*5570*/  @P0 PLOP3.LUT P1, PT, P3, PT, PT, 0x80, 0x8 ;  /* 0x000000000008081c */ /* 0x000fe20001f2f070 */
[----:B--2---:R-:W-:Y:S04]  /*5580*/  @UP1 UISETP.NE.U32.AND UP0, UPT, UR4, URZ, UPT ;  /* 0x000000ff0400128c */ /* 0x004fe8000bf05070 */
[----:B------:R-:W-:Y:S04]  /*5590*/  @UP1 UISETP.NE.AND.EX UP0, UPT, UR5, URZ, UPT, UP0 ;  /* 0x000000ff0500128c */ /* 0x000fe8000bf05300 */
[----:B------:R-:W-:Y:S01]  /*55a0*/  @UP1 USEL UR4, URZ, 0xffffffff, UP0 ;  /* 0xffffffffff041887 */ /* 0x000fe20008000000 */
[----:B------:R-:W-:Y:S11]  /*55b0*/  @!P3 BRA `(.L_x_90) ;  /* 0x000000000030b947 */ /* 0x000ff60003800000 */
        /* <DEDUP_REMOVED lines=12> */
.L_x_90:
[----:B------:R-:W-:Y:S05]  /*5680*/  @!P4 BRA `(.L_x_91) ;  /* 0x000000000024c947 */ /* 0x000fea0003800000 */
[----:B------:R-:W-:Y:S01]  /*5690*/  ISETP.NE.U32.AND P2, PT, R70, RZ, PT ;  /* 0x000000ff4600720c */ /* 0x000fe20003f45070 */
[----:B------:R-:W2:Y:S03]  /*56a0*/  LDCU.64 UR6, c[0x0][0x358] ;  /* 0x00006b00ff0677ac */ /* 0x000ea60008000a00 */
[----:B------:R-:W-:Y:S11]  /*56b0*/  ISETP.NE.AND.EX P2, PT, R71, RZ, PT, P2 ;  /* 0x000000ff4700720c */ /* 0x000ff60003f45320 */
[----:B------:R-:W-:Y:S02]  /*56c0*/  @!UPT UIADD3 URZ, UPT, UPT, URZ, URZ, URZ ;  /* 0x000000fffffff290 */ /* 0x000fe4000fffe0ff */
[----:B------:R-:W4:Y:S01]  /*56d0*/  @P2 LDC.64 R2, c[0x0][0x8a8] ;  /* 0x00022a00ff022b82 */ /* 0x000f220000000a00 */
[----:B-1----:R-:W-:Y:S04]  /*56e0*/  @P2 IMAD R0, R72, UR36, RZ ;  /* 0x0000002448002c24 */ /* 0x002fe8000f8e02ff */
[----:B----4-:R-:W-:Y:S05]  /*56f0*/  @P2 IMAD.WIDE R2, R0, 0x4, R2 ;  /* 0x0000000400022825 */ /* 0x010fea00078e0202 */
[----:B--2--5:R2:W5:Y:S02]  /*5700*/  @P2 LDG.E R38, desc[UR6][R2.64] ;  /* 0x0000000602262981 */ /* 0x024564000c1e1900 */
[----:B--2---:R-:W4:Y:S02]  /*5710*/  @!P2 LDC R38, c[0x0][0x8a0] ;  /* 0x00022800ff26ab82 */ /* 0x004f240000000800 */
.L_x_91:
[----:B---3-5:R-:W-:Y:S01]  /*5720*/  @P0 ISETP.NE.AND P4, PT, R39, RZ, PT ;  /* 0x000000ff2700020c */ /* 0x028fe20003f85270 */
[----:B-1----:R-:W-:Y:S01]  /*5730*/  IMAD.U32 R0, RZ, RZ, UR4 ;  /* 0x00000004ff007e24 */ /* 0x002fe2000f8e00ff */
[----:B------:R-:W-:Y:S01]  /*5740*/  @P0 LOP3.LUT P2, RZ, R80, 0xff, RZ, 0xc0, !PT ;  /* 0x000000ff50ff0812 */ /* 0x000fe2000784c0ff */
[----:B------:R-:W-:Y:S01]  /*5750*/  BSSY B1, `(.L_x_92) ;  /* 0x0000039000017945 */ /* 0x000fe20003800000 */
[----:B------:R-:W-:Y:S02]  /*5760*/  @P0 SEL R2, RZ, 0xffffffff, P4 ;  /* 0xffffffffff020807 */ /* 0x000fe40002000000 */
[----:B------:R-:W-:Y:S02]  /*5770*/  CS2R R46, SRZ ;  /* 0x00000000002e7805 */ /* 0x000fe4000001ff00 */
[----:B------:R-:W-:Y:S02]  /*5780*/  LEA R16, R36, UR44, 0x3 ;  /* 0x0000002c24107c11 */ /* 0x000fe4000f8e18ff */
[----:B------:R-:W-:Y:S02]  /*5790*/  CS2R R44, SRZ ;  /* 0x00000000002c7805 */ /* 0x000fe4000001ff00 */
[----:B------:R-:W-:Y:S02]  /*57a0*/  @P1 SEL R2, R0, R2, !P2 ;  /* 0x0000000200021207 */ /* 0x000fe40005000000 */
[----:B------:R-:W-:Y:S02]  /*57b0*/  CS2R R42, SRZ ;  /* 0x00000000002a7805 */ /* 0x000fe4000001ff00 */
[----:B------:R-:W-:Y:S02]  /*57c0*/  SHF.L.U32 R3, R85, 0x1f, RZ ;  /* 0x0000001f55037819 */ /* 0x000fe400000006ff */
[----:B------:R-:W-:Y:S02]  /*57d0*/  CS2R R40, SRZ ;  /* 0x0000000000287805 */ /* 0x000fe4000001ff00 */
[----:B------:R-:W-:Y:S02]  /*57e0*/  @P0 LOP3.LUT R2, R2, 0x1, RZ, 0xc0, !PT ;  /* 0x0000000102020812 */ /* 0x000fe400078ec0ff */
[----:B------:R-:W-:Y:S02]  /*57f0*/  PLOP3.LUT P5, PT, PT, PT, PT, 0x8, 0x80 ;  /* 0x000000000080781c */ /* 0x000fe40003fae170 */
[----:B------:R-:W-:Y:S02]  /*5800*/  ISETP.NE.U32.OR P1, PT, R2, 0x1, !P0 ;  /* 0x000000010200780c */ /* 0x000fe40004725470 */
[----:B------:R-:W-:Y:S11]  /*5810*/  LEA.HI R2, R36, R36, RZ, 0x1 ;  /* 0x0000002424027211 */ /* 0x000ff600078f08ff */
[----:B------:R-:W-:Y:S04]  /*5820*/  @P1 SHF.L.U32 R0, R83, 0x1f, RZ ;  /* 0x0000001f53001819 */ /* 0x000fe800000006ff */
[----:B------:R1:W2:Y:S01]  /*5830*/  @P1 SYNCS.PHASECHK.TRANS64.TRYWAIT P0, [UR44+0x50], R0 ;  /* 0x00005000ff0015a7 */ /* 0x0002a2000800112c */
[----:B------:R3:W3:Y:S01]  /*5840*/  SYNCS.PHASECHK.TRANS64.TRYWAIT P4, [R16+URZ+0x90], R3 ;  /* 0x00009003100075a7 */ /* 0x0006e200080811ff */
[C---:B-1----:R-:W-:Y:S01]  /*5850*/  IMAD.SHL.U32 R0, R2.reuse, 0x20, RZ ;  /* 0x0000002002007824 */ /* 0x042fe200078e00ff */
[----:B------:R-:W-:Y:S04]  /*5860*/  LOP3.LUT R2, R2, 0xffe, RZ, 0xc0, !PT ;  /* 0x00000ffe02027812 */ /* 0x000fe800078ec0ff */
[----:B------:R-:W-:Y:S01]  /*5870*/  LOP3.LUT R0, R0, 0xffffffc0, RZ, 0xc0, !PT ;  /* 0xffffffc000007812 */ /* 0x000fe200078ec0ff */
[----:B------:R-:W-:Y:S04]  /*5880*/  IMAD.IADD R2, R36, 0x1, -R2 ;  /* 0x0000000124027824 */ /* 0x000fe800078e0a02 */
[----:B------:R-:W-:Y:S04]  /*5890*/  IMAD.IADD R0, R37, 0x1, R0 ;  /* 0x0000000125007824 */ /* 0x000fe800078e0200 */
[----:B------:R-:W-:Y:S01]  /*58a0*/  IMAD R2, R2, 0x100000, R0 ;  /* 0x0010000002027824 */ /* 0x000fe200078e0200 */
[----:B--2---:R-:W-:Y:S01]  /*58b0*/  @P1 PLOP3.LUT P5, PT, P0, PT, PT, 0x8, 0x80 ;  /* 0x000000000080181c */ /* 0x004fe200007ae170 */
[----:B------:R-:W-:Y:S01]  /*58c0*/  @!UPT UIADD3 URZ, UPT, UPT, URZ, URZ, URZ ;  /* 0x000000fffffff290 */ /* 0x000fe2000fffe0ff */
[----:B---3--:R-:W-:Y:S11]  /*58d0*/  @!P1 BRA `(.L_x_93) ;  /* 0x0000000000809947 */ /* 0x008ff60003800000 */
[----:B------:R-:W-:Y:S01]  /*58e0*/  ISETP.NE.U32.AND P0, PT, RZ, UR58, PT ;  /* 0x0000003aff007c0c */ /* 0x000fe2000bf05070 */
[----:B------:R-:W-:Y:S01]  /*58f0*/  BSSY B0, `(.L_x_94) ;  /* 0x0000012000007945 */ /* 0x000fe20003800000 */
[----:B------:R-:W-:Y:S02]  /*5900*/  ISETP.NE.AND P2, PT, R39, RZ, PT ;  /* 0x000000ff2700720c */ /* 0x000fe40003f45270 */
[----:B------:R-:W-:Y:S02]  /*5910*/  CS2R R42, SRZ ;  /* 0x00000000002a7805 */ /* 0x000fe4000001ff00 */
[----:B------:R-:W-:Y:S02]  /*5920*/  ISETP.NE.AND.EX P0, PT, RZ, UR59, PT, P0 ;  /* 0x0000003bff007c0c */ /* 0x000fe4000bf05300 */
[----:B------:R-:W-:Y:S02]  /*5930*/  CS2R R40, SRZ ;  /* 0x0000000000287805 */ /* 0x000fe4000001ff00 */
[----:B------:R-:W-:Y:S02]  /*5940*/  LOP3.LUT P1, RZ, R80, 0xff, RZ, 0xc0, !PT ;  /* 0x000000ff50ff7812 */ /* 0x000fe4000782c0ff */
[----:B------:R-:W-:Y:S02]  /*5950*/  CS2R R46, SRZ ;  /* 0x00000000002e7805 */ /* 0x000fe4000001ff00 */
[----:B------:R-:W-:Y:S02]  /*5960*/  SEL R0, RZ, 0xffffffff, P2 ;  /* 0xffffffffff007807 */ /* 0x000fe40001000000 */
[----:B------:R-:W-:Y:S02]  /*5970*/  CS2R R44, SRZ ;  /* 0x00000000002c7805 */ /* 0x000fe4000001ff00 */
[----:B------:R-:W-:Y:S04]  /*5980*/  SEL R4, RZ, 0xffffffff, P0 ;  /* 0xffffffffff047807 */ /* 0x000fe80000000000 */
[----:B------:R-:W-:Y:S04]  /*5990*/  @P3 SEL R0, R4, R0, !P1 ;  /* 0x0000000004003207 */ /* 0x000fe80004800000 */
[----:B------:R-:W-:Y:S04]  /*59a0*/  LOP3.LUT R0, R0, 0x1, RZ, 0xc0, !PT ;  /* 0x0000000100007812 */ /* 0x000fe800078ec0ff */
[----:B------:R-:W-:Y:S01]  /*59b0*/  ISETP.NE.U32.AND P0, PT, R0, 0x1, PT ;  /* 0x000000010000780c */ /* 0x000fe20003f05070 */
[----:B------:R-:W-:Y:S01]  /*59c0*/  @!UPT UIADD3 URZ, UPT, UPT, URZ, URZ, URZ ;  /* 0x000000fffffff290 */ /* 0x000fe2000fffe0ff */
[----:B------:R-:W-:Y:S11]  /*59d0*/  @!P5 BRA `(.L_x_95) ;  /* 0x00000000000cd947 */ /* 0x000ff60003800000 */
[----:B------:R-:W-:Y:S04]  /*59e0*/  SHF.L.U32 R4, R83, 0x1f, RZ ;  /* 0x0000001f53047819 */ /* 0x000fe800000006ff */
[----:B------:R-:W1:Y:S02]  /*59f0*/  SYNCS.PHASECHK.TRANS64.TRYWAIT P1, [UR44+0x50], R4 ;  /* 0x00005004ff0075a7 */ /* 0x000e64000802112c */
[----:B-1----:R-:W-:Y:S05]  /*5a00*/  @!P1 BRA `(.L_x_96) ;  /* 0x0000001400849947 */ /* 0x002fea0003800000 */
.L_x_95:
[----:B------:R-:W-:Y:S05]  /*5a10*/  BSYNC B0 ;  /* 0x0000000000007941 */ /* 0x000fea0003800000 */
.L_x_94:
[----:B------:R2:W3:Y:S01]  /*5a20*/  @P0 LDS.128 R40, [R79+UR44+0x200] ;  /* 0x0002002c4f280984 */ /* 0x0004e20008000c00 */
[----:B------:R-:W-:Y:S01]  /*5a30*/  UIADD3 UR4, UPT, UPT, UR44, 0x58, URZ ;  /* 0x000000582c047890 */ /* 0x000fe2000fffe0ff */
[----:B------:R-:W-:Y:S02]  /*5a40*/  LOP3.LUT R83, R83, 0x1, RZ, 0x3c, !PT ;  /* 0x0000000153537812 */ /* 0x000fe400078e3cff */
[----:B------:R2:W1:Y:S01]  /*5a50*/  @P0 LDS.128 R44, [R78+0x10] ;  /* 0x000010004e2c0984 */ /* 0x0004620000000c00 */
[----:B------:R-:W-:Y:S01]  /*5a60*/  UPRMT UR4, UR48, 0x654, UR4 ;  /* 0x0000065430047896 */ /* 0x000fe20008000004 */
[----:B------:R-:W-:Y:S01]  /*5a70*/  @!PT LDS RZ, [RZ] ;  /* 0x00000000fffff984 */ /* 0x000fe20000000800 */
[----:B------:R-:W-:Y:S01]  /*5a80*/  @!PT LDS RZ, [RZ] ;  /* 0x00000000fffff984 */ /* 0x000fe20000000800 */
[----:B------:R-:W-:Y:S01]  /*5a90*/  @!PT LDS RZ, [RZ] ;  /* 0x00000000fffff984 */ /* 0x000fe20000000800 */
[----:B------:R-:W-:Y:S01]  /*5aa0*/  @!PT LDS RZ, [RZ] ;  /* 0x00000000fffff984 */ /* 0x000fe20000000800 */
[----:B------:R5:W-:Y:S06]  /*5ab0*/  MEMBAR.ALL.CTA ;  /* 0x0000000000007992 */ /* 0x000bec0000008000 */
[----:B-----5:R-:W5:Y:S02]  /*5ac0*/  FENCE.VIEW.ASYNC.S ;  /* 0x00000000000073c6 */ /* 0x020f640000000000 */
[----:B-----5:R-:W-:Y:S03]  /*5ad0*/  SYNCS.ARRIVE.TRANS64.RED.A1T0 RZ, [UR4], RZ ;  /* 0x000000ffffff79a7 */ /* 0x020fe60008100404 */
.L_x_93:
[----:B------:R-:W-:Y:S05]  /*5ae0*/  BSYNC B1 ;  /* 0x0000000000017941 */ /* 0x000fea0003800000 */
.L_x_92:
[----:B-1----:R-:W-:Y:S04]  /*5af0*/  SHF.R.U32.HI R0, RZ, 0x15, R2 ;  /* 0x00000015ff007819 */ /* 0x002fe80000011602 */
[----:B------:R-:W-:Y:S01]  /*5b00*/  LOP3.LUT P0, RZ, R0, 0x3, R81, 0x48, !PT ;  /* 0x0000000300ff7812 */ /* 0x000fe20007804851 */
[----:B------:R-:W-:Y:S01]  /*5b10*/  @!UPT UIADD3 URZ, UPT, UPT, URZ, URZ, URZ ;  /* 0x000000fffffff290 */ /* 0x000fe2000fffe0ff */
[----:B------:R-:W-:Y:S11]  /*5b20*/  @P4 BRA `(.L_x_97) ;  /* 0x0000000000084947 */ /* 0x000ff60003800000 */
[----:B------:R-:W1:Y:S02]  /*5b30*/  SYNCS.PHASECHK.TRANS64.TRYWAIT P1, [R16+URZ+0x90], R3 ;  /* 0x00009003100075a7 */ /* 0x000e6400080211ff */
[----:B-1----:R-:W-:Y:S05]  /*5b40*/  @!P1 BRA `(.L_x_98) ;  /* 0x00000014004c9947 */ /* 0x002fea0003800000 */
.L_x_97:
[----:B------:R-:W-:Y:S05]  /*5b50*/  @!P0 BRA `(.L_x_99) ;  /* 0x0000000000408947 */ /* 0x000fea0003800000 */
[----:B------:R-:W1:Y:S01]  /*5b60*/  LDCU.64 UR8, c[0x4][0x70] ;  /* 0x01000e00ff0877ac */ /* 0x000e620008000a00 */
[----:B------:R-:W-:Y:S01]  /*5b70*/  MOV R15, 0x0 ;  /* 0x00000000000f7802 */ /* 0x000fe20000000f00 */
[----:B------:R-:W-:Y:S02]  /*5b80*/  HFMA2 R12, -RZ, RZ, 0, 5.9604644775390625e-08 ;  /* 0x00000001ff0c7431 */ /* 0x000fe400000001ff */
[----:B------:R-:W-:Y:S02]  /*5b90*/  IMAD.MOV.U32 R8, RZ, RZ, 0x192 ;  /* 0x00000192ff087424 */ /* 0x000fe400078e00ff */
[----:B------:R-:W-:Y:S01]  /*5ba0*/  IMAD.MOV.U32 R13, RZ, RZ, RZ ;  /* 0x000000ffff0d7224 */ /* 0x000fe200078e00ff */
[----:B------:R-:W5:Y:S01]  /*5bb0*/  LDCU.64 UR6, c[0x4][0x78] ;  /* 0x01000f00ff0677ac */ /* 0x000f620008000a00 */
[----:B------:R-:W2:Y:S01]  /*5bc0*/  LDC.64 R14, c[0x4][R15] ;  /* 0x010000000f0e7b82 */ /* 0x000ea20000000a00 */
[----:B------:R-:W3:Y:S01]  /*5bd0*/  LDCU.64 UR4, c[0x4][0x10] ;  /* 0x01000200ff0477ac */ /* 0x000ee20008000a00 */
[----:B-1----:R-:W-:Y:S01]  /*5be0*/  MOV R5, UR9 ;  /* 0x0000000900057c02 */ /* 0x002fe20008000f00 */
[----:B------:R-:W-:Y:S01]  /*5bf0*/  IMAD.U32 R4, RZ, RZ, UR8 ;  /* 0x00000008ff047e24 */ /* 0x000fe2000f8e00ff */
[----:B-----5:R-:W-:Y:S01]  /*5c00*/  MOV R7, UR7 ;  /* 0x0000000700077c02 */ /* 0x020fe20008000f00 */
[----:B------:R-:W-:Y:S01]  /*5c10*/  IMAD.U32 R6, RZ, RZ, UR6 ;  /* 0x00000006ff067e24 */ /* 0x000fe2000f8e00ff */
[----:B---3--:R-:W-:Y:S01]  /*5c20*/  MOV R11, UR5 ;  /* 0x00000005000b7c02 */ /* 0x008fe20008000f00 */
[----:B------:R-:W-:Y:S02]  /*5c30*/  IMAD.U32 R10, RZ, RZ, UR4 ;  /* 0x00000004ff0a7e24 */ /* 0x000fe4000f8e00ff */
[----:B------:R-:W-:Y:S07]  /*5c40*/  LEPC R20, `(.L_x_99) ;  /* 0x000000001014794e */ /* 0x000fee0000000000 */
[----:B--2-4-:R-:W-:Y:S05]  /*5c50*/  CALL.ABS.NOINC R14 ;  /* 0x000000000e007343 */ /* 0x014fea0003c00000 */
.L_x_99:
[----:B------:R-:W-:Y:S01]  /*5c60*/  LOP3.LUT P0, RZ, R69, 0x60, RZ, 0xc0, !PT ;  /* 0x0000006045ff7812 */ /* 0x000fe2000780c0ff */
[----:B------:R-:W-:Y:S05]  /*5c70*/  WARPSYNC.ALL ;  /* 0x0000000000007948 */ /* 0x000fea0003800000 */
[----:B---3--:R-:W-:Y:S01]  /*5c80*/  IMAD.SHL.U32 R66, R41, 0x100, RZ ;  /* 0x0000010029427824 */ /* 0x008fe200078e00ff */
[----:B------:R-:W-:Y:S01]  /*5c90*/  R2UR UR4, R2 ;  /* 0x00000000020472ca */ /* 0x000fe200000e0000 */
[----:B------:R-:W-:Y:S01]  /*5ca0*/  IMAD.SHL.U32 R60, R43, 0x100, RZ ;  /* 0x000001002b3c7824 */ /* 0x000fe200078e00ff */
[----:B------:R-:W-:Y:S01]  /*5cb0*/  R2UR UR5, R16 ;  /* 0x00000000100572ca */ /* 0x000fe200000e0000 */
[----:B------:R-:W-:Y:S01]  /*5cc0*/  IMAD.SHL.U32 R48, R47, 0x100, RZ ;  /* 0x000001002f307824 */ /* 0x000fe200078e00ff */
[C---:B------:R-:W-:Y:S01]  /*5cd0*/  SHF.L.U32 R2, R40.reuse, 0x10, RZ ;  /* 0x0000001028027819 */ /* 0x040fe200000006ff */
[----:B------:R-:W-:Y:S01]  /*5ce0*/  IMAD.SHL.U32 R54, R45, 0x100, RZ ;  /* 0x000001002d367824 */ /* 0x000fe200078e00ff */
[C---:B------:R-:W-:Y:S01]  /*5cf0*/  PRMT R0, R40.reuse, 0x8880, RZ ;  /* 0x0000888028007816 */ /* 0x040fe200000000ff */
[----:B------:R-:W-:Y:S01]  /*5d00*/  BSSY.RECONVERGENT B0, `(.L_x_100) ;  /* 0x000009f000007945 */ /* 0x000fe20003800200 */
[----:B------:R-:W-:Y:S02]  /*5d10*/  SHF.L.U32 R3, R40, 0x8, RZ ;  /* 0x0000000828037819 */ /* 0x000fe400000006ff */
[----:B------:R-:W-:Y:S02]  /*5d20*/  SHF.R.S32.HI R2, RZ, 0x18, R2 ;  /* 0x00000018ff027819 */ /* 0x000fe40000011402 */
[----:B------:R-:W-:Y:S01]  /*5d30*/  PRMT R68, R41, 0x8880, RZ ;  /* 0x0000888029447816 */ /* 0x000fe200000000ff */
[----:B------:R-:W-:Y:S01]  /*5d40*/  LDTM.16dp32bit_t0_t15.x32 R4, tmem[UR4] ;  /* 0x00000004000479ee */ /* 0x000fe20008a80000 */
[----:B------:R-:W1:Y:S01]  /*5d50*/  LDTM.16dp32bit_t16_t31.x32 R4, tmem[UR4+0x20] ;  /* 0x00002004000479ee */ /* 0x000e620008aa0000 */
[----:B------:R-:W-:Y:S01]  /*5d60*/  NOP ;  /* 0x0000000000007918 */ /* 0x000fe20000000000 */
[----:B------:R-:W-:Y:S01]  /*5d70*/  UIADD3 UR4, UPT, UPT, UR5, 0xb0, URZ ;  /* 0x000000b005047890 */ /* 0x000fe2000fffe0ff */
[----:B------:R-:W-:Y:S02]  /*5d80*/  SHF.R.S32.HI R40, RZ, 0x18, R40 ;  /* 0x00000018ff287819 */ /* 0x000fe40000011428 */
[C---:B------:R-:W-:Y:S01]  /*5d90*/  PRMT R65, R42.reuse, 0x8880, RZ ;  /* 0x000088802a417816 */ /* 0x040fe200000000ff */
[----:B------:R-:W-:Y:S01]  /*5da0*/  UPRMT UR4, UR48, 0x654, UR4 ;  /* 0x0000065430047896 */ /* 0x000fe20008000004 */
[C---:B------:R-:W-:Y:S02]  /*5db0*/  SHF.L.U32 R64, R42.reuse, 0x10, RZ ;  /* 0x000000102a407819 */ /* 0x040fe400000006ff */
[----:B------:R-:W-:Y:S02]  /*5dc0*/  SHF.L.U32 R63, R42, 0x8, RZ ;  /* 0x000000082a3f7819 */ /* 0x000fe400000006ff */
[----:B------:R-:W-:Y:S02]  /*5dd0*/  SHF.R.S32.HI R42, RZ, 0x18, R42 ;  /* 0x00000018ff2a7819 */ /* 0x000fe4000001142a */
[C---:B------:R-:W-:Y:S02]  /*5de0*/  PRMT R62, R43.reuse, 0x8880, RZ ;  /* 0x000088802b3e7816 */ /* 0x040fe400000000ff */
[----:B-1----:R-:W-:Y:S01]  /*5df0*/  SYNCS.ARRIVE.TRANS64.RED.A1T0 RZ, [UR4], RZ ;  /* 0x000000ffffff79a7 */ /* 0x002fe20008100404 */
[----:B------:R-:W-:Y:S02]  /*5e00*/  SHF.L.U32 R61, R43, 0x10, RZ ;  /* 0x000000102b3d7819 */ /* 0x000fe400000006ff */
[----:B------:R-:W-:Y:S02]  /*5e10*/  SHF.R.S32.HI R43, RZ, 0x18, R43 ;  /* 0x00000018ff2b7819 */ /* 0x000fe4000001142b */
[----:B------:R-:W-:Y:S02]  /*5e20*/  SHF.L.U32 R51, R46, 0x8, RZ ;  /* 0x000000082e337819 */ /* 0x000fe400000006ff */
[----:B------:R-:W-:Y:S01]  /*5e30*/  SHF.R.S32.HI R3, RZ, 0x18, R3 ;  /* 0x00000018ff037819 */ /* 0x000fe20000011403 */
[C---:B----4-:R-:W-:Y:S01]  /*5e40*/  IMAD R4, R38.reuse, R4, RZ ;  /* 0x0000000426047224 */ /* 0x050fe200078e02ff */
[----:B------:R-:W-:Y:S01]  /*5e50*/  SHF.L.U32 R67, R41, 0x10, RZ ;  /* 0x0000001029437819 */ /* 0x000fe200000006ff */
[C---:B------:R-:W-:Y:S01]  /*5e60*/  IMAD R5, R38.reuse, R5, RZ ;  /* 0x0000000526057224 */ /* 0x040fe200078e02ff */
[----:B------:R-:W-:Y:S01]  /*5e70*/  SHF.R.S32.HI R41, RZ, 0x18, R41 ;  /* 0x00000018ff297819 */ /* 0x000fe20000011429 */
[----:B------:R-:W-:Y:S01]  /*5e80*/  IMAD R6, R38, R6, RZ ;  /* 0x0000000626067224 */ /* 0x000fe200078e02ff */
[----:B------:R-:W-:Y:S01]  /*5e90*/  PRMT R59, R44, 0x8880, RZ ;  /* 0x000088802c3b7816 */ /* 0x000fe200000000ff */
[----:B------:R-:W-:Y:S01]  /*5ea0*/  IMAD R4, R0, R39, R4 ;  /* 0x0000002700047224 */ /* 0x000fe200078e0204 */
[----:B------:R-:W-:Y:S01]  /*5eb0*/  MOV R0, R68 ;  /* 0x0000004400007202 */ /* 0x000fe20000000f00 */
[----:B------:R-:W-:Y:S01]  /*5ec0*/  IMAD R7, R38, R7, RZ ;  /* 0x0000000726077224 */ /* 0x000fe200078e02ff */
[----:B------:R-:W-:Y:S01]  /*5ed0*/  SHF.L.U32 R58, R44, 0x10, RZ ;  /* 0x000000102c3a7819 */ /* 0x000fe200000006ff */
[-C--:B------:R-:W-:Y:S01]  /*5ee0*/  IMAD R5, R2, R39.reuse, R5 ;  /* 0x0000002702057224 */ /* 0x080fe200078e0205 */
[----:B------:R-:W-:Y:S01]  /*5ef0*/  SHF.R.S32.HI R2, RZ, 0x18, R67 ;  /* 0x00000018ff027819 */ /* 0x000fe20000011443 */
[-C--:B------:R-:W-:Y:S01]  /*5f00*/  IMAD R6, R3, R39.reuse, R6 ;  /* 0x0000002703067224 */ /* 0x080fe200078e0206 */
[----:B------:R-:W-:Y:S01]  /*5f10*/  SHF.R.S32.HI R3, RZ, 0x18, R66 ;  /* 0x00000018ff037819 */ /* 0x000fe20000011442 */
[----:B------:R-:W-:Y:S01]  /*5f20*/  IMAD R8, R38, R8, RZ ;  /* 0x0000000826087224 */ /* 0x000fe200078e02ff */
[C---:B------:R-:W-:Y:S01]  /*5f30*/  PRMT R56, R45.reuse, 0x8880, RZ ;  /* 0x000088802d387816 */ /* 0x040fe200000000ff */
[----:B------:R-:W-:Y:S01]  /*5f40*/  IMAD R7, R40, R39, R7 ;  /* 0x0000002728077224 */ /* 0x000fe200078e0207 */
[----:B------:R-:W-:Y:S01]  /*5f50*/  MOV R40, R65 ;  /* 0x0000004100287202 */ /* 0x000fe20000000f00 */
[----:B------:R-:W-:Y:S01]  /*5f60*/  IMAD R9, R38, R9, RZ ;  /* 0x0000000926097224 */ /* 0x000fe200078e02ff */
[----:B------:R-:W-:Y:S01]  /*5f70*/  SHF.L.U32 R55, R45, 0x10, RZ ;  /* 0x000000102d377819 */ /* 0x000fe200000006ff */
[-C--:B------:R-:W-:Y:S01]  /*5f80*/  IMAD R8, R0, R39.reuse, R8 ;  /* 0x0000002700087224 */ /* 0x080fe200078e0208 */
[----:B------:R-:W-:Y:S01]  /*5f90*/  PRMT R53, R46, 0x8880, RZ ;  /* 0x000088802e357816 */ /* 0x000fe200000000ff */
[----:B------:R-:W-:Y:S01]  /*5fa0*/  IMAD R10, R38, R10, RZ ;  /* 0x0000000a260a7224 */ /* 0x000fe200078e02ff */
[----:B------:R-:W-:Y:S01]  /*5fb0*/  SHF.R.S32.HI R45, RZ, 0x18, R45 ;  /* 0x00000018ff2d7819 */ /* 0x000fe2000001142d */
[----:B------:R-:W-:Y:S01]  /*5fc0*/  IMAD R9, R2, R39, R9 ;  /* 0x0000002702097224 */ /* 0x000fe200078e0209 */
[----:B------:R-:W-:Y:S01]  /*5fd0*/  SHF.L.U32 R52, R46, 0x10, RZ ;  /* 0x000000102e347819 */ /* 0x000fe200000006ff */
[C---:B------:R-:W-:Y:S01]  /*5fe0*/  IMAD R0, R38.reuse, R20, RZ ;  /* 0x0000001426007224 */ /* 0x040fe200078e02ff */
[C---:B------:R-:W-:Y:S01]  /*5ff0*/  PRMT R50, R47.reuse, 0x8880, RZ ;  /* 0x000088802f327816 */ /* 0x040fe200000000ff */
[C---:B------:R-:W-:Y:S01]  /*6000*/  IMAD R11, R38.reuse, R11, RZ ;  /* 0x0000000b260b7224 */ /* 0x040fe200078e02ff */
[----:B------:R-:W-:Y:S01]  /*6010*/  SHF.R.S32.HI R46, RZ, 0x18, R46 ;  /* 0x00000018ff2e7819 */ /* 0x000fe2000001142e */
[C---:B------:R-:W-:Y:S01]  /*6020*/  IMAD R2, R38.reuse, R21, RZ ;  /* 0x0000001526027224 */ /* 0x040fe200078e02ff */
[----:B------:R-:W-:Y:S01]  /*6030*/  SHF.L.U32 R49, R47, 0x10, RZ ;  /* 0x000000102f317819 */ /* 0x000fe200000006ff */
[C---:B------:R-:W-:Y:S01]  /*6040*/  IMAD R20, R38.reuse, R24, RZ ;  /* 0x0000001826147224 */ /* 0x040fe200078e02ff */
[----:B------:R-:W-:Y:S01]  /*6050*/  SHF.R.S32.HI R47, RZ, 0x18, R47 ;  /* 0x00000018ff2f7819 */ /* 0x000fe2000001142f */
[----:B------:R-:W-:Y:S01]  /*6060*/  IMAD R21, R38, R25, RZ ;  /* 0x0000001926157224 */ /* 0x000fe200078e02ff */
[----:B------:R-:W-:Y:S01]  /*6070*/  SHF.L.U32 R57, R44, 0x8, RZ ;  /* 0x000000082c397819 */ /* 0x000fe200000006ff */
[----:B------:R-:W-:Y:S01]  /*6080*/  IMAD R24, R38, R28, RZ ;  /* 0x0000001c26187224 */ /* 0x000fe200078e02ff */
[----:B------:R-:W-:Y:S01]  /*6090*/  SHF.R.S32.HI R44, RZ, 0x18, R44 ;  /* 0x00000018ff2c7819 */ /* 0x000fe2000001142c */
[----:B------:R-:W-:Y:S01]  /*60a0*/  IMAD R10, R3, R39, R10 ;  /* 0x00000027030a7224 */ /* 0x000fe200078e020a */
[----:B------:R-:W-:Y:S01]  /*60b0*/  IADD3 R36, PT, PT, R36, 0x1, RZ ;  /* 0x0000000124247810 */ /* 0x000fe20007ffe0ff */
[C---:B------:R-:W-:Y:S02]  /*60c0*/  IMAD R12, R38.reuse, R12, RZ ;  /* 0x0000000c260c7224 */ /* 0x040fe400078e02ff */
[C---:B------:R-:W-:Y:S02]  /*60d0*/  IMAD R25, R38.reuse, R29, RZ ;  /* 0x0000001d26197224 */ /* 0x040fe400078e02ff */
[C---:B------:R-:W-:Y:S01]  /*60e0*/  IMAD R28, R38.reuse, R32, RZ ;  /* 0x00000020261c7224 */ /* 0x040fe200078e02ff */
[----:B------:R-:W-:Y:S01]  /*60f0*/  SHF.R.S32.HI R32, RZ, 0x18, R64 ;  /* 0x00000018ff207819 */ /* 0x000fe20000011440 */
[C---:B------:R-:W-:Y:S01]  /*6100*/  IMAD R29, R38.reuse, R33, RZ ;  /* 0x00000021261d7224 */ /* 0x040fe200078e02ff */
[----:B------:R-:W-:Y:S01]  /*6110*/  I2IP.S8.S32.SAT R33, R7, R6, RZ ;  /* 0x0000000607217239 */ /* 0x000fe200000014ff */
[----:B------:R-:W-:Y:S01]  /*6120*/  IMAD R11, R41, R39, R11 ;  /* 0x00000027290b7224 */ /* 0x000fe200078e020b */
[----:B------:R-:W-:Y:S01]  /*6130*/  MOV R7, R62 ;  /* 0x0000003e00077202 */ /* 0x000fe20000000f00 */
[C---:B------:R-:W-:Y:S01]  /*6140*/  IMAD R13, R38.reuse, R13, RZ ;  /* 0x0000000d260d7224 */ /* 0x040fe200078e02ff */
[----:B------:R-:W-:Y:S01]  /*6150*/  SHF.R.S32.HI R6, RZ, 0x18, R63 ;  /* 0x00000018ff067819 */ /* 0x000fe2000001143f */
[----:B------:R-:W-:Y:S01]  /*6160*/  IMAD R14, R38, R14, RZ ;  /* 0x0000000e260e7224 */ /* 0x000fe200078e02ff */
[----:B------:R-:W-:Y:S01]  /*6170*/  I2IP.S8.S32.SAT R41, R11, R10, RZ ;  /* 0x0000000a0b297239 */ /* 0x000fe200000014ff */
[----:B------:R-:W-:Y:S01]  /*6180*/  IMAD R12, R40, R39, R12 ;  /* 0x00000027280c7224 */ /* 0x000fe200078e020c */
[----:B------:R-:W-:Y:S01]  /*6190*/  I2IP.S8.S32.SAT R40, R5, R4, R33 ;  /* 0x0000000405287239 */ /* 0x000fe20000001421 */
[----:B------:R-:W-:Y:S01]  /*61a0*/  IMAD R15, R38, R15, RZ ;  /* 0x0000000f260f7224 */ /* 0x000fe200078e02ff */
[----:B------:R-:W-:Y:S01]  /*61b0*/  I2IP.S8.S32.SAT R41, R9, R8, R41 ;  /* 0x0000000809297239 */ /* 0x000fe20000001429 */
[-C--:B------:R-:W-:Y:S01]  /*61c0*/  IMAD R13, R32, R39.reuse, R13 ;  /* 0x00000027200d7224 */ /* 0x080fe200078e020d */
[----:B------:R-:W-:Y:S01]  /*61d0*/  SHF.R.S32.HI R10, RZ, 0x18, R61 ;  /* 0x00000018ff0a7819 */ /* 0x000fe2000001143d */
[----:B------:R-:W-:Y:S01]  /*61e0*/  IMAD R16, R38, R16, RZ ;  /* 0x0000001026107224 */ /* 0x000fe200078e02ff */
[----:B------:R-:W-:Y:S01]  /*61f0*/  SHF.R.S32.HI R5, RZ, 0x18, R58 ;  /* 0x00000018ff057819 */ /* 0x000fe2000001143a */
[----:B------:R-:W-:Y:S01]  /*6200*/  IMAD R14, R6, R39, R14 ;  /* 0x00000027060e7224 */ /* 0x000fe200078e020e */
[----:B------:R-:W-:Y:S01]  /*6210*/  SHF.R.S32.HI R11, RZ, 0x18, R60 ;  /* 0x00000018ff0b7819 */ /* 0x000fe2000001143c */
[----:B------:R-:W-:Y:S01]  /*6220*/  IMAD R17, R38, R17, RZ ;  /* 0x0000001126117224 */ /* 0x000fe200078e02ff */
[----:B------:R-:W-:Y:S01]  /*6230*/  SHF.R.S32.HI R6, RZ, 0x18, R57 ;  /* 0x00000018ff067819 */ /* 0x000fe20000011439 */
[-C--:B------:R-:W-:Y:S02]  /*6240*/  IMAD R15, R42, R39.reuse, R15 ;  /* 0x000000272a0f7224 */ /* 0x080fe400078e020f */
[C---:B------:R-:W-:Y:S02]  /*6250*/  IMAD R18, R38.reuse, R18, RZ ;  /* 0x0000001226127224 */ /* 0x040fe400078e02ff */
[----:B------:R-:W-:Y:S01]  /*6260*/  IMAD R16, R7, R39, R16 ;  /* 0x0000002707107224 */ /* 0x000fe200078e0210 */
[----:B------:R-:W-:Y:S01]  /*6270*/  I2IP.S8.S32.SAT R14, R15, R14, RZ ;  /* 0x0000000e0f0e7239 */ /* 0x000fe200000014ff */
[----:B------:R-:W-:Y:S01]  /*6280*/  IMAD R19, R38, R19, RZ ;  /* 0x0000001326137224 */ /* 0x000fe200078e02ff */
[----:B------:R-:W-:Y:S01]  /*6290*/  SHF.R.S32.HI R7, RZ, 0x18, R48 ;  /* 0x00000018ff077819 */ /* 0x000fe20000011430 */
[-C--:B------:R-:W-:Y:S01]  /*62a0*/  IMAD R17, R10, R39.reuse, R17 ;  /* 0x000000270a117224 */ /* 0x080fe200078e0211 */
[----:B------:R-:W-:Y:S01]  /*62b0*/  I2IP.S8.S32.SAT R42, R13, R12, R14 ;  /* 0x0000000c0d2a7239 */ /* 0x000fe2000000140e */
[-C--:B------:R-:W-:Y:S02]  /*62c0*/  IMAD R18, R11, R39.reuse, R18 ;  /* 0x000000270b127224 */ /* 0x080fe400078e0212 */
[----:B------:R-:W-:Y:S02]  /*62d0*/  IMAD.MOV.U32 R4, RZ, RZ, R59 ;  /* 0x000000ffff047224 */ /* 0x000fe400078e003b */
[-C--:B------:R-:W-:Y:S02]  /*62e0*/  IMAD R19, R43, R39.reuse, R19 ;  /* 0x000000272b137224 */ /* 0x080fe400078e0213 */
[----:B------:R-:W-:Y:S02]  /*62f0*/  IMAD R3, R38, R22, RZ ;  /* 0x0000001626037224 */ /* 0x000fe400078e02ff */
[----:B------:R-:W-:Y:S01]  /*6300*/  IMAD R0, R4, R39, R0 ;  /* 0x0000002704007224 */ /* 0x000fe200078e0200 */
[----:B------:R-:W-:Y:S01]  /*6310*/  I2IP.S8.S32.SAT R18, R19, R18, RZ ;  /* 0x0000001213127239 */ /* 0x000fe200000014ff */
[----:B------:R-:W-:Y:S01]  /*6320*/  IMAD R23, R38, R23, RZ ;  /* 0x0000001726177224 */ /* 0x000fe200078e02ff */
[----:B------:R-:W-:Y:S01]  /*6330*/  MOV R4, R56 ;  /* 0x0000003800047202 */ /* 0x000fe20000000f00 */
[-C--:B------:R-:W-:Y:S01]  /*6340*/  IMAD R2, R5, R39.reuse, R2 ;  /* 0x0000002705027224 */ /* 0x080fe200078e0202 */
[----:B------:R-:W-:Y:S01]  /*6350*/  I2IP.S8.S32.SAT R43, R17, R16, R18 ;  /* 0x00000010112b7239 */ /* 0x000fe20000001412 */
[-C--:B------:R-:W-:Y:S01]  /*6360*/  IMAD R3, R6, R39.reuse, R3 ;  /* 0x0000002706037224 */ /* 0x080fe200078e0203 */
[----:B------:R-:W-:Y:S01]  /*6370*/  SHF.R.S32.HI R5, RZ, 0x18, R55 ;  /* 0x00000018ff057819 */ /* 0x000fe20000011437 */
[-C--:B------:R-:W-:Y:S01]  /*6380*/  IMAD R23, R44, R39.reuse, R23 ;  /* 0x000000272c177224 */ /* 0x080fe200078e0217 */
[----:B------:R-:W-:Y:S01]  /*6390*/  SHF.R.S32.HI R6, RZ, 0x18, R54 ;  /* 0x00000018ff067819 */ /* 0x000fe20000011436 */
[----:B------:R-:W-:Y:S01]  /*63a0*/  IMAD R22, R38, R26, RZ ;  /* 0x0000001a26167224 */ /* 0x000fe200078e02ff */
[----:B------:R1:W-:Y:S01]  /*63b0*/  STS.128 [R79+UR44+0x1200], R40 ;  /* 0x001200284f007988 */ /* 0x0003e20008000c2c */
[----:B------:R-:W-:Y:S01]  /*63c0*/  IMAD R20, R4, R39, R20 ;  /* 0x0000002704147224 */ /* 0x000fe200078e0214 */
[----:B------:R-:W-:Y:S01]  /*63d0*/  I2IP.S8.S32.SAT R3, R23, R3, RZ ;  /* 0x0000000317037239 */ /* 0x000fe200000014ff */
[----:B------:R-:W-:Y:S01]  /*63e0*/  IMAD R27, R38, R27, RZ ;  /* 0x0000001b261b7224 */ /* 0x000fe200078e02ff */
[----:B------:R-:W-:Y:S01]  /*63f0*/  MOV R4, R53 ;  /* 0x0000003500047202 */ /* 0x000fe20000000f00 */
[-C--:B------:R-:W-:Y:S01]  /*6400*/  IMAD R21, R5, R39.reuse, R21 ;  /* 0x0000002705157224 */ /* 0x080fe200078e0215 */
[----:B------:R-:W-:Y:S01]  /*6410*/  SHF.R.S32.HI R5, RZ, 0x18, R52 ;  /* 0x00000018ff057819 */ /* 0x000fe20000011434 */
[-C--:B------:R-:W-:Y:S01]  /*6420*/  IMAD R22, R6, R39.reuse, R22 ;  /* 0x0000002706167224 */ /* 0x080fe200078e0216 */
[----:B------:R-:W-:Y:S01]  /*6430*/  SHF.R.S32.HI R6, RZ, 0x18, R49 ;  /* 0x00000018ff067819 */ /* 0x000fe20000011431 */
[-C--:B------:R-:W-:Y:S02]  /*6440*/  IMAD R27, R45, R39.reuse, R27 ;  /* 0x000000272d1b7224 */ /* 0x080fe400078e021b */
[-C--:B------:R-:W-:Y:S01]  /*6450*/  IMAD R24, R4, R39.reuse, R24 ;  /* 0x0000002704187224 */ /* 0x080fe200078e0218 */
[----:B------:R-:W-:Y:S01]  /*6460*/  SHF.R.S32.HI R4, RZ, 0x18, R51 ;  /* 0x00000018ff047819 */ /* 0x000fe20000011433 */
[C---:B------:R-:W-:Y:S02]  /*6470*/  IMAD R26, R38.reuse, R30, RZ ;  /* 0x0000001e261a7224 */ /* 0x040fe400078e02ff */
[----:B------:R-:W-:Y:S01]  /*6480*/  IMAD R25, R5, R39, R25 ;  /* 0x0000002705197224 */ /* 0x000fe200078e0219 */
[----:B------:R-:W-:Y:S01]  /*6490*/  MOV R5, R50 ;  /* 0x0000003200057202 */ /* 0x000fe20000000f00 */
[----:B------:R-:W-:Y:S02]  /*64a0*/  IMAD R31, R38, R31, RZ ;  /* 0x0000001f261f7224 */ /* 0x000fe400078e02ff */
[-C--:B------:R-:W-:Y:S01]  /*64b0*/  IMAD R26, R4, R39.reuse, R26 ;  /* 0x00000027041a7224 */ /* 0x080fe200078e021a */
[----:B------:R-:W-:Y:S01]  /*64c0*/  I2IP.S8.S32.SAT R4, R2, R0, R3 ;  /* 0x0000000002047239 */ /* 0x000fe20000001403 */
[-C--:B------:R-:W-:Y:S02]  /*64d0*/  IMAD R31, R46, R39.reuse, R31 ;  /* 0x000000272e1f7224 */ /* 0x080fe400078e021f */
[-C--:B------:R-:W-:Y:S01]  /*64e0*/  IMAD R28, R5, R39.reuse, R28 ;  /* 0x00000027051c7224 */ /* 0x080fe200078e021c */
[----:B------:R-:W-:Y:S01]  /*64f0*/  I2IP.S8.S32.SAT R5, R27, R22, RZ ;  /* 0x000000161b057239 */ /* 0x000fe200000014ff */
[----:B------:R-:W-:Y:S02]  /*6500*/  IMAD R30, R38, R34, RZ ;  /* 0x00000022261e7224 */ /* 0x000fe400078e02ff */
[----:B------:R-:W-:Y:S01]  /*6510*/  IMAD R29, R6, R39, R29 ;  /* 0x00000027061d7224 */ /* 0x000fe200078e021d */
[----:B------:R-:W-:Y:S01]  /*6520*/  I2IP.S8.S32.SAT R6, R31, R26, RZ ;  /* 0x0000001a1f067239 */ /* 0x000fe200000014ff */
[----:B------:R-:W-:Y:S01]  /*6530*/  IMAD R35, R38, R35, RZ ;  /* 0x0000002326237224 */ /* 0x000fe200078e02ff */
[----:B------:R-:W-:Y:S01]  /*6540*/  I2IP.S8.S32.SAT R5, R21, R20, R5 ;  /* 0x0000001415057239 */ /* 0x000fe20000001405 */
[-C--:B------:R-:W-:Y:S01]  /*6550*/  IMAD R30, R7, R39.reuse, R30 ;  /* 0x00000027071e7224 */ /* 0x080fe200078e021e */
[----:B------:R-:W-:Y:S01]  /*6560*/  I2IP.S8.S32.SAT R6, R25, R24, R6 ;  /* 0x0000001819067239 */ /* 0x000fe20000001406 */
[----:B------:R-:W-:Y:S05]  /*6570*/  IMAD R35, R47, R39, R35 ;  /* 0x000000272f237224 */ /* 0x000fea00078e0223 */
[----:B------:R-:W-:Y:S04]  /*6580*/  I2IP.S8.S32.SAT R7, R35, R30, RZ ;  /* 0x0000001e23077239 */ /* 0x000fe800000014ff */
[----:B------:R-:W-:Y:S05]  /*6590*/  I2IP.S8.S32.SAT R7, R29, R28, R7 ;  /* 0x0000001c1d077239 */ /* 0x000fea0000001407 */
[----:B------:R1:W-:Y:S01]  /*65a0*/  STS.128 [R78+0x1010], R4 ;  /* 0x001010044e007388 */ /* 0x0003e20000000c00 */
[----:B------:R-:W-:Y:S01]  /*65b0*/  @!PT LDS RZ, [RZ] ;  /* 0x00000000fffff984 */ /* 0x000fe20000000800 */
[----:B------:R-:W-:Y:S01]  /*65c0*/  @!PT LDS RZ, [RZ] ;  /* 0x00000000fffff984 */ /* 0x000fe20000000800 */
[----:B------:R-:W-:Y:S01]  /*65d0*/  @!PT LDS RZ, [RZ] ;  /* 0x00000000fffff984 */ /* 0x000fe20000000800 */
[----:B------:R-:W-:Y:S01]  /*65e0*/  @!PT LDS RZ, [RZ] ;  /* 0x00000000fffff984 */ /* 0x000fe20000000800 */
[----:B------:R3:W-:Y:S07]  /*65f0*/  MEMBAR.ALL.CTA ;  /* 0x0000000000007992 */ /* 0x0007ee0000008000 */
[----:B---3--:R-:W3:Y:S02]  /*6600*/  FENCE.VIEW.ASYNC.S ;  /* 0x00000000000073c6 */ /* 0x008ee40000000000 */
[----:B---3--:R-:W-:Y:S06]  /*6610*/  BAR.SYNC.DEFER_BLOCKING 0x1, 0x80 ;  /* 0x0042000000007b1d */ /* 0x008fec0000010000 */
[----:B------:R-:W-:Y:S05]  /*6620*/  @P0 BRA `(.L_x_101) ;  /* 0x0000000000300947 */ /* 0x000fea0003800000 */
[----:B------:R-:W-:Y:S02]  /*6630*/  UIADD3 UR4, UPT, UPT, UR44, 0x1200, URZ ;  /* 0x000012002c047890 */ /* 0x000fe4000fffe0ff */
[----:B------:R-:W-:Y:S02]  /*6640*/  USHF.L.U32 UR9, UR45, 0x6, URZ ;  /* 0x000000062d097899 */ /* 0x000fe400080006ff */
[----:B------:R-:W-:Y:S02]  /*6650*/  USHF.L.U32 UR10, UR46, 0x6, URZ ;  /* 0x000000062e0a7899 */ /* 0x000fe400080006ff */
[----:B------:R-:W-:Y:S01]  /*6660*/  MOV R86, UR4 ;  /* 0x0000000400567c02 */ /* 0x000fe20008000f00 */
[----:B------:R-:W-:Y:S01]  /*6670*/  UIADD3 UR4, UP0, UPT, UR62, 0x680, URZ ;  /* 0x000006803e047890 */ /* 0x000fe2000ff1e0ff */
[----:B------:R-:W-:Y:S02]  /*6680*/  UMOV UR11, UR36 ;  /* 0x00000024000b7c82 */ /* 0x000fe40008000000 */
[----:B------:R-:W-:Y:S01]  /*6690*/  R2UR UR8, R86 ;  /* 0x00000000560872ca */ /* 0x000fe200000e0000 */
[----:B------:R-:W-:Y:S11]  /*66a0*/  UIADD3.X UR5, UPT, UPT, URZ, UR63, URZ, UP0, !UPT ;  /* 0x0000003fff057290 */ /* 0x000ff600087fe4ff */
[----:B------:R-:W-:Y:S01]  /*66b0*/  @!UPT UIADD3 URZ, UPT, UPT, URZ, URZ, URZ ;  /* 0x000000fffffff290 */ /* 0x000fe2000fffe0ff */
[----:B------:R3:W-:Y:S01]  /*66c0*/  UTMASTG.3D [UR8], [UR4] ;  /* 0x00000008040073b5 */ /* 0x0007e20008010000 */
[----:B------:R0:W-:Y:S01]  /*66d0*/  UTMACMDFLUSH ;  /* 0x00000000000079b7 */ /* 0x0001e20000000000 */
[----:B---3--:R-:W-:Y:S04]  /*66e0*/  DEPBAR.LE SB0, 0x0 ;  /* 0x000080000000791a */ /* 0x008fe80000000000 */
.L_x_101:
[----:B------:R-:W-:Y:S05]  /*66f0*/  BSYNC.RECONVERGENT B0 ;  /* 0x0000000000007941 */ /* 0x000fea0003800200 */
.L_x_100:
[----:B------:R-:W-:Y:S01]  /*6700*/  BAR.SYNC.DEFER_BLOCKING 0x1, 0x80 ;  /* 0x0042000000007b1d */ /* 0x000fe20000010000 */
[----:B------:R-:W-:Y:S01]  /*6710*/  ISETP.NE.AND P0, PT, R82, 0x2, PT ;  /* 0x000000025200780c */ /* 0x000fe20003f05270 */
[----:B------:R-:W-:Y:S01]  /*6720*/  UISETP.NE.AND UP0, UPT, UR47, URZ, UPT ;  /* 0x000000ff2f00728c */ /* 0x000fe2000bf05270 */
[----:B------:R-:W-:Y:S01]  /*6730*/  ISETP.NE.AND P1, PT, R36, 0x4, PT ;  /* 0x000000042400780c */ /* 0x000fe20003f25270 */
[----:B------:R-:W-:Y:S01]  /*6740*/  UIADD3 UR45, UPT, UPT, UR37, UR57, URZ ;  /* 0x00000039252d7290 */ /* 0x000fe2000fffe0ff */
[----:B------:R-:W-:Y:S01]  /*6750*/  SEL R2, RZ, 0x1, P0 ;  /* 0x00000001ff027807 */ /* 0x000fe20000000000 */
[----:B------:R-:W-:Y:S01]  /*6760*/  UIADD3 UR46, UPT, UPT, UR38, UR60, URZ ;  /* 0x0000003c262e7290 */ /* 0x000fe2000fffe0ff */
[----:B------:R-:W-:Y:S02]  /*6770*/  SEL R0, RZ, 0x1, P1 ;  /* 0x00000001ff007807 */ /* 0x000fe40000800000 */
[----:B------:R-:W-:Y:S02]  /*6780*/  LOP3.LUT R84, R84, R2, RZ, 0x3c, !PT ;  /* 0x0000000254547212 */ /* 0x000fe400078e3cff */
[----:B------:R-:W-:Y:S02]  /*6790*/  LOP3.LUT R85, R85, R0, RZ, 0x3c, !PT ;  /* 0x0000000055557212 */ /* 0x000fe400078e3cff */
[----:B------:R-:W-:Y:S02]  /*67a0*/  SEL R82, R82, RZ, P0 ;  /* 0x000000ff52527207 */ /* 0x000fe40000000000 */
[----:B------:R-:W-:Y:S01]  /*67b0*/  SEL R36, R36, RZ, P1 ;  /* 0x000000ff24247207 */ /* 0x000fe20000800000 */
[----:B------:R-:W-:Y:S01]  /*67c0*/  UMOV UR36, UR51 ;  /* 0x0000003300247c82 */ /* 0x000fe20008000000 */
[----:B------:R-:W-:Y:S05]  /*67d0*/  BRA.U UP0, `(.L_x_102) ;  /* 0xffffffe500107547 */ /* 0x000fea000b83ffff */
[----:B------:R-:W-:Y:S05]  /*67e0*/  EXIT ;  /* 0x000000000000794d */ /* 0x000fea0003800000 */
.L_x_24:
[----:B--2---:R2:W3:Y:S02]  /*67f0*/  SYNCS.PHASECHK.TRANS64.TRYWAIT P0, [R0+URZ+0xe0], R2 ;  /* 0x0000e002000075a7 */ /* 0x0044e400080011ff */
[----:B---3--:R-:W-:Y:S05]  /*6800*/  @!P0 NANOSLEEP.SYNCS 0x989680 ;  /* 0x009896800000895d */ /* 0x008fea0003900000 */
[----:B------:R-:W3:Y:S02]  /*6810*/  @!P0 SYNCS.PHASECHK.TRANS64 P0, [R0+URZ+0xe0], R2 ;  /* 0x0000e002000085a7 */ /* 0x000ee400080010ff */
[----:B---3--:R-:W-:Y:S05]  /*6820*/  @!P0 BRA `(.L_x_24) ;  /* 0xfffffffc00f08947 */ /* 0x008fea000383ffff */
[----:B------:R-:W-:Y:S05]  /*6830*/  BRA `(.L_x_103) ;  /* 0xffffffb000007947 */ /* 0x000fea000383ffff */
.L_x_27:
[----:B-1----:R-:W-:-:S07]  /*6840*/  MOV R0, UR33 ;  /* 0x0000002100007c02 */ /* 0x002fce0008000f00 */
.L_x_104:
[----:B-1----:R1:W2:Y:S02]  /*6850*/  SYNCS.PHASECHK.TRANS64.TRYWAIT P0, [R0+URZ+0x28], R3 ;  /* 0x00002803000075a7 */ /* 0x0022a400080011ff */
[----:B--2---:R-:W-:Y:S05]  /*6860*/  @!P0 NANOSLEEP.SYNCS 0x989680 ;  /* 0x009896800000895d */ /* 0x004fea0003900000 */
[----:B------:R-:W2:Y:S02]  /*6870*/  @!P0 SYNCS.PHASECHK.TRANS64 P0, [R0+URZ+0x28], R3 ;  /* 0x00002803000085a7 */ /* 0x000ea400080010ff */
[----:B--2---:R-:W-:Y:S05]  /*6880*/  @!P0 BRA `(.L_x_104) ;  /* 0xfffffffc00f08947 */ /* 0x004fea000383ffff */
[----:B------:R-:W-:Y:S05]  /*6890*/  BRA `(.L_x_26) ;  /* 0xffffffb000487947 */ /* 0x000fea000383ffff */
.L_x_34:
[----:B-1----:R-:W-:-:S07]  /*68a0*/  MOV R0, UR17 ;  /* 0x0000001100007c02 */ /* 0x002fce0008000f00 */
.L_x_105:
[----:B-1----:R1:W2:Y:S02]  /*68b0*/  SYNCS.PHASECHK.TRANS64.TRYWAIT P0, [R0+URZ+0x28], R3 ;  /* 0x00002803000075a7 */ /* 0x0022a400080011ff */
[----:B--2---:R-:W-:Y:S05]  /*68c0*/  @!P0 NANOSLEEP.SYNCS 0x989680 ;  /* 0x009896800000895d */ /* 0x004fea0003900000 */
[----:B------:R-:W2:Y:S02]  /*68d0*/  @!P0 SYNCS.PHASECHK.TRANS64 P0, [R0+URZ+0x28], R3 ;  /* 0x00002803000085a7 */ /* 0x000ea400080010ff */
[----:B--2---:R-:W-:Y:S05]  /*68e0*/  @!P0 BRA `(.L_x_105) ;  /* 0xfffffffc00f08947 */ /* 0x004fea000383ffff */
[----:B------:R-:W-:Y:S05]  /*68f0*/  BRA `(.L_x_33) ;  /* 0xffffffb400047947 */ /* 0x000fea000383ffff */
.L_x_39:
[----:B-1----:R1:W2:Y:S02]  /*6900*/  SYNCS.PHASECHK.TRANS64.TRYWAIT P0, [R3+URZ+0x70], R0 ;  /* 0x00007000030075a7 */ /* 0x0022a400080011ff */
[----:B--2---:R-:W-:Y:S05]  /*6910*/  @!P0 NANOSLEEP.SYNCS 0x989680 ;  /* 0x009896800000895d */ /* 0x004fea0003900000 */
[----:B------:R-:W2:Y:S02]  /*6920*/  @!P0 SYNCS.PHASECHK.TRANS64 P0, [R3+URZ+0x70], R0 ;  /* 0x00007000030085a7 */ /* 0x000ea400080010ff */
[----:B--2---:R-:W-:Y:S05]  /*6930*/  @!P0 BRA `(.L_x_39) ;  /* 0xfffffffc00f08947 */ /* 0x004fea000383ffff */
[----:B------:R-:W-:Y:S05]  /*6940*/  BRA `(.L_x_106) ;  /* 0xffffffb400a87947 */ /* 0x000fea000383ffff */
.L_x_43:
[----:B------:R-:W-:-:S07]  /*6950*/  MOV R0, UR4 ;  /* 0x0000000400007c02 */ /* 0x000fce0008000f00 */
.L_x_107:
[----:B-1----:R1:W2:Y:S02]  /*6960*/  SYNCS.PHASECHK.TRANS64.TRYWAIT P0, [R0+URZ], R2 ;  /* 0x00000002000075a7 */ /* 0x0022a400080011ff */
[----:B--2---:R-:W-:Y:S05]  /*6970*/  @!P0 NANOSLEEP.SYNCS 0x989680 ;  /* 0x009896800000895d */ /* 0x004fea0003900000 */
[----:B------:R-:W2:Y:S02]  /*6980*/  @!P0 SYNCS.PHASECHK.TRANS64 P0, [R0+URZ], R2 ;  /* 0x00000002000085a7 */ /* 0x000ea400080010ff */
[----:B--2---:R-:W-:Y:S05]  /*6990*/  @!P0 BRA `(.L_x_107) ;  /* 0xfffffffc00f08947 */ /* 0x004fea000383ffff */
[----:B------:R-:W-:Y:S05]  /*69a0*/  BRA `(.L_x_108) ;  /* 0xffffffbc004c7947 */ /* 0x000fea000383ffff */
.L_x_44:
[----:B------:R-:W-:-:S07]  /*69b0*/  MOV R0, UR5 ;  /* 0x0000000500007c02 */ /* 0x000fce0008000f00 */
.L_x_109:
[----:B-1----:R1:W2:Y:S02]  /*69c0*/  SYNCS.PHASECHK.TRANS64.TRYWAIT P0, [R0+URZ], R3 ;  /* 0x00000003000075a7 */ /* 0x0022a400080011ff */
[----:B--2---:R-:W-:Y:S05]  /*69d0*/  @!P0 NANOSLEEP.SYNCS 0x989680 ;  /* 0x009896800000895d */ /* 0x004fea0003900000 */
[----:B------:R-:W2:Y:S02]  /*69e0*/  @!P0 SYNCS.PHASECHK.TRANS64 P0, [R0+URZ], R3 ;  /* 0x00000003000085a7 */ /* 0x000ea400080010ff */
[----:B--2---:R-:W-:Y:S05]  /*69f0*/  @!P0 BRA `(.L_x_109) ;  /* 0xfffffffc00f08947 */ /* 0x004fea000383ffff */
[----:B------:R-:W-:Y:S05]  /*6a00*/  BRA `(.L_x_110) ;  /* 0xffffffbc00587947 */ /* 0x000fea000383ffff */
.L_x_45:
[----:B------:R-:W-:-:S07]  /*6a10*/  MOV R0, UR5 ;  /* 0x0000000500007c02 */ /* 0x000fce0008000f00 */
.L_x_111:
[----:B-1----:R1:W2:Y:S02]  /*6a20*/  SYNCS.PHASECHK.TRANS64.TRYWAIT P0, [R0+URZ], R3 ;  /* 0x00000003000075a7 */ /* 0x0022a400080011ff */
[----:B--2---:R-:W-:Y:S05]  /*6a30*/  @!P0 NANOSLEEP.SYNCS 0x989680 ;  /* 0x009896800000895d */ /* 0x004fea0003900000 */
[----:B------:R-:W2:Y:S02]  /*6a40*/  @!P0 SYNCS.PHASECHK.TRANS64 P0, [R0+URZ], R3 ;  /* 0x00000003000085a7 */ /* 0x000ea400080010ff */
[----:B--2---:R-:W-:Y:S05]  /*6a50*/  @!P0 BRA `(.L_x_111) ;  /* 0xfffffffc00f08947 */ /* 0x004fea000383ffff */
[----:B------:R-:W-:Y:S05]  /*6a60*/  BRA `(.L_x_112) ;  /* 0xffffffbc00647947 */ /* 0x000fea000383ffff */
.L_x_46:
[----:B------:R-:W-:-:S07]  /*6a70*/  MOV R0, UR5 ;  /* 0x0000000500007c02 */ /* 0x000fce0008000f00 */
.L_x_113:
[----:B-1----:R1:W2:Y:S02]  /*6a80*/  SYNCS.PHASECHK.TRANS64.TRYWAIT P0, [R0+URZ], R3 ;  /* 0x00000003000075a7 */ /* 0x0022a400080011ff */
[----:B--2---:R-:W-:Y:S05]  /*6a90*/  @!P0 NANOSLEEP.SYNCS 0x989680 ;  /* 0x009896800000895d */ /* 0x004fea0003900000 */
[----:B------:R-:W2:Y:S02]  /*6aa0*/  @!P0 SYNCS.PHASECHK.TRANS64 P0, [R0+URZ], R3 ;  /* 0x00000003000085a7 */ /* 0x000ea400080010ff */
[----:B--2---:R-:W-:Y:S05]  /*6ab0*/  @!P0 BRA `(.L_x_113) ;  /* 0xfffffffc00f08947 */ /* 0x004fea000383ffff */
[----:B------:R-:W-:Y:S05]  /*6ac0*/  BRA `(.L_x_114) ;  /* 0xffffffbc00707947 */ /* 0x000fea000383ffff */
.L_x_49:
[----:B-1----:R1:W2:Y:S02]  /*6ad0*/  SYNCS.PHASECHK.TRANS64.TRYWAIT P0, [R2+URZ+0xd0], R4 ;  /* 0x0000d004020075a7 */ /* 0x0022a400080011ff */
[----:B--2---:R-:W-:Y:S05]  /*6ae0*/  @!P0 NANOSLEEP.SYNCS 0x989680 ;  /* 0x009896800000895d */ /* 0x004fea0003900000 */
[----:B------:R-:W2:Y:S02]  /*6af0*/  @!P0 SYNCS.PHASECHK.TRANS64 P0, [R2+URZ+0xd0], R4 ;  /* 0x0000d004020085a7 */ /* 0x000ea400080010ff */
[----:B--2---:R-:W-:Y:S05]  /*6b00*/  @!P0 BRA `(.L_x_49) ;  /* 0xfffffffc00f08947 */ /* 0x004fea000383ffff */
[----:B------:R-:W-:Y:S05]  /*6b10*/  BRA `(.L_x_115) ;  /* 0xffffffbc00cc7947 */ /* 0x000fea000383ffff */
.L_x_50:
[----:B------:R-:W-:-:S07]  /*6b20*/  MOV R2, UR4 ;  /* 0x0000000400027c02 */ /* 0x000fce0008000f00 */
.L_x_116:
[----:B-1----:R1:W2:Y:S02]  /*6b30*/  SYNCS.PHASECHK.TRANS64.TRYWAIT P0, [R2+URZ+0x80], R5 ;  /* 0x00008005020075a7 */ /* 0x0022a400080011ff */
[----:B--2---:R-:W-:Y:S05]  /*6b40*/  @!P0 NANOSLEEP.SYNCS 0x989680 ;  /* 0x009896800000895d */ /* 0x004fea0003900000 */
[----:B------:R-:W2:Y:S02]  /*6b50*/  @!P0 SYNCS.PHASECHK.TRANS64 P0, [R2+URZ+0x80], R5 ;  /* 0x00008005020085a7 */ /* 0x000ea400080010ff */
[----:B--2---:R-:W-:Y:S05]  /*6b60*/  @!P0 BRA `(.L_x_116) ;  /* 0xfffffffc00f08947 */ /* 0x004fea000383ffff */
[----:B------:R-:W-:Y:S05]  /*6b70*/  BRA `(.L_x_117) ;  /* 0xffffffbc00dc7947 */ /* 0x000fea000383ffff */
.L_x_51:
[----:B-1----:R1:W2:Y:S02]  /*6b80*/  SYNCS.PHASECHK.TRANS64.TRYWAIT P1, [R2+URZ+0x70], R4 ;  /* 0x00007004020075a7 */ /* 0x0022a400080211ff */
[----:B--2---:R-:W-:Y:S05]  /*6b90*/  @!P1 NANOSLEEP.SYNCS 0x989680 ;  /* 0x009896800000995d */ /* 0x004fea0003900000 */
[----:B------:R-:W2:Y:S02]  /*6ba0*/  @!P1 SYNCS.PHASECHK.TRANS64 P1, [R2+URZ+0x70], R4 ;  /* 0x00007004020095a7 */ /* 0x000ea400080210ff */
[----:B--2---:R-:W-:Y:S05]  /*6bb0*/  @!P1 BRA `(.L_x_51) ;  /* 0xfffffffc00f09947 */ /* 0x004fea000383ffff */
[----:B------:R-:W-:Y:S05]  /*6bc0*/  BRA `(.L_x_118) ;  /* 0xffffffc0000c7947 */ /* 0x000fea000383ffff */
.L_x_54:
[----:B------:R-:W-:-:S07]  /*6bd0*/  MOV R0, UR4 ;  /* 0x0000000400007c02 */ /* 0x000fce0008000f00 */
.L_x_119:
[----:B-1----:R1:W2:Y:S02]  /*6be0*/  SYNCS.PHASECHK.TRANS64.TRYWAIT P0, [R0+URZ+0x80], R2 ;  /* 0x00008002000075a7 */ /* 0x0022a400080011ff */
[----:B--2---:R-:W-:Y:S05]  /*6bf0*/  @!P0 NANOSLEEP.SYNCS 0x989680 ;  /* 0x009896800000895d */ /* 0x004fea0003900000 */
[----:B------:R-:W2:Y:S02]  /*6c00*/  @!P0 SYNCS.PHASECHK.TRANS64 P0, [R0+URZ+0x80], R2 ;  /* 0x00008002000085a7 */ /* 0x000ea400080010ff */
[----:B--2---:R-:W-:Y:S05]  /*6c10*/  @!P0 BRA `(.L_x_119) ;  /* 0xfffffffc00f08947 */ /* 0x004fea000383ffff */
[----:B------:R-:W-:Y:S05]  /*6c20*/  BRA `(.L_x_53) ;  /* 0xffffffc000607947 */ /* 0x000fea000383ffff */
.L_x_61:
[----:B-1----:R1:W2:Y:S02]  /*6c30*/  SYNCS.PHASECHK.TRANS64.TRYWAIT P1, [R0+URZ+0x70], R2 ;  /* 0x00007002000075a7 */ /* 0x0022a400080211ff */
[----:B--2---:R-:W-:Y:S05]  /*6c40*/  @!P1 NANOSLEEP.SYNCS 0x989680 ;  /* 0x009896800000995d */ /* 0x004fea0003900000 */
[----:B------:R-:W2:Y:S02]  /*6c50*/  @!P1 SYNCS.PHASECHK.TRANS64 P1, [R0+URZ+0x70], R2 ;  /* 0x00007002000095a7 */ /* 0x000ea400080210ff */
[----:B--2---:R-:W-:Y:S05]  /*6c60*/  @!P1 BRA `(.L_x_61) ;  /* 0xfffffffc00f09947 */ /* 0x004fea000383ffff */
[----:B------:R-:W-:Y:S05]  /*6c70*/  BRA `(.L_x_120) ;  /* 0xffffffc400c47947 */ /* 0x000fea000383ffff */
.L_x_62:
[----:B------:R-:W-:-:S07]  /*6c80*/  MOV R2, UR23 ;  /* 0x0000001700027c02 */ /* 0x000fce0008000f00 */
.L_x_121:
[----:B-1----:R1:W2:Y:S02]  /*6c90*/  SYNCS.PHASECHK.TRANS64.TRYWAIT P0, [R2+URZ+0xb0], R0 ;  /* 0x0000b000020075a7 */ /* 0x0022a400080011ff */
[----:B--2---:R-:W-:Y:S05]  /*6ca0*/  @!P0 NANOSLEEP.SYNCS 0x989680 ;  /* 0x009896800000895d */ /* 0x004fea0003900000 */
[----:B------:R-:W2:Y:S02]  /*6cb0*/  @!P0 SYNCS.PHASECHK.TRANS64 P0, [R2+URZ+0xb0], R0 ;  /* 0x0000b000020085a7 */ /* 0x000ea400080010ff */
[----:B--2---:R-:W-:Y:S05]  /*6cc0*/  @!P0 BRA `(.L_x_121) ;  /* 0xfffffffc00f08947 */ /* 0x004fea000383ffff */
[----:B------:R-:W-:Y:S05]  /*6cd0*/  BRA `(.L_x_122) ;  /* 0xffffffc800147947 */ /* 0x000fea000383ffff */
.L_x_65:
[----:B------:R-:W-:Y:S07]  /*6ce0*/  MOV R0, UR5 ;  /* 0x0000000500007c02 */ /* 0x000fee0008000f00 */
.L_x_123:
[----:B-1----:R1:W2:Y:S02]  /*6cf0*/  SYNCS.PHASECHK.TRANS64.TRYWAIT P0, [R0+URZ], R2 ;  /* 0x00000002000075a7 */ /* 0x0022a400080011ff */
[----:B--2---:R-:W-:Y:S05]  /*6d00*/  @!P0 NANOSLEEP.SYNCS 0x989680 ;  /* 0x009896800000895d */ /* 0x004fea0003900000 */
[----:B------:R-:W2:Y:S02]  /*6d10*/  @!P0 SYNCS.PHASECHK.TRANS64 P0, [R0+URZ], R2 ;  /* 0x00000002000085a7 */ /* 0x000ea400080010ff */
[----:B--2---:R-:W-:Y:S05]  /*6d20*/  @!P0 BRA `(.L_x_123) ;  /* 0xfffffffc00f08947 */ /* 0x004fea000383ffff */
[----:B------:R-:W-:Y:S05]  /*6d30*/  BRA `(.L_x_64) ;  /* 0xffffffc800307947 */ /* 0x000fea000383ffff */
.L_x_68:
[----:B------:R-:W-:-:S07]  /*6d40*/  MOV R0, UR4 ;  /* 0x0000000400007c02 */ /* 0x000fce0008000f00 */
.L_x_124:
[----:B--2---:R2:W4:Y:S02]  /*6d50*/  SYNCS.PHASECHK.TRANS64.TRYWAIT P0, [R0+URZ], R2 ;  /* 0x00000002000075a7 */ /* 0x00452400080011ff */
[----:B----4-:R-:W-:Y:S05]  /*6d60*/  @!P0 NANOSLEEP.SYNCS 0x989680 ;  /* 0x009896800000895d */ /* 0x010fea0003900000 */
[----:B------:R-:W4:Y:S02]  /*6d70*/  @!P0 SYNCS.PHASECHK.TRANS64 P0, [R0+URZ], R2 ;  /* 0x00000002000085a7 */ /* 0x000f2400080010ff */
[----:B----4-:R-:W-:Y:S05]  /*6d80*/  @!P0 BRA `(.L_x_124) ;  /* 0xfffffffc00f08947 */ /* 0x010fea000383ffff */
[----:B------:R-:W-:Y:S05]  /*6d90*/  BRA `(.L_x_125) ;  /* 0xffffffc800e47947 */ /* 0x000fea000383ffff */
.L_x_69:
[----:B------:R-:W-:-:S07]  /*6da0*/  MOV R0, UR5 ;  /* 0x0000000500007c02 */ /* 0x000fce0008000f00 */
.L_x_126:
[----:B-1----:R1:W2:Y:S02]  /*6db0*/  SYNCS.PHASECHK.TRANS64.TRYWAIT P0, [R0+URZ], R3 ;  /* 0x00000003000075a7 */ /* 0x0022a400080011ff */
[----:B--2---:R-:W-:Y:S05]  /*6dc0*/  @!P0 NANOSLEEP.SYNCS 0x989680 ;  /* 0x009896800000895d */ /* 0x004fea0003900000 */
[----:B------:R-:W2:Y:S02]  /*6dd0*/  @!P0 SYNCS.PHASECHK.TRANS64 P0, [R0+URZ], R3 ;  /* 0x00000003000085a7 */ /* 0x000ea400080010ff */
[----:B--2---:R-:W-:Y:S05]  /*6de0*/  @!P0 BRA `(.L_x_126) ;  /* 0xfffffffc00f08947 */ /* 0x004fea000383ffff */
[----:B------:R-:W-:Y:S05]  /*6df0*/  BRA `(.L_x_127) ;  /* 0xffffffc800f07947 */ /* 0x000fea000383ffff */
.L_x_70:
[----:B------:R-:W-:-:S07]  /*6e00*/  MOV R0, UR5 ;  /* 0x0000000500007c02 */ /* 0x000fce0008000f00 */
.L_x_128:
[----:B-1----:R1:W2:Y:S02]  /*6e10*/  SYNCS.PHASECHK.TRANS64.TRYWAIT P0, [R0+URZ], R3 ;  /* 0x00000003000075a7 */ /* 0x0022a400080011ff */
[----:B--2---:R-:W-:Y:S05]  /*6e20*/  @!P0 NANOSLEEP.SYNCS 0x989680 ;  /* 0x009896800000895d */ /* 0x004fea0003900000 */
[----:B------:R-:W2:Y:S02]  /*6e30*/  @!P0 SYNCS.PHASECHK.TRANS64 P0, [R0+URZ], R3 ;  /* 0x00000003000085a7 */ /* 0x000ea400080010ff */
[----:B--2---:R-:W-:Y:S05]  /*6e40*/  @!P0 BRA `(.L_x_128) ;  /* 0xfffffffc00f08947 */ /* 0x004fea000383ffff */
[----:B------:R-:W-:Y:S05]  /*6e50*/  BRA `(.L_x_129) ;  /* 0xffffffc800fc7947 */ /* 0x000fea000383ffff */
.L_x_71:
[----:B-1----:R-:W-:-:S07]  /*6e60*/  MOV R0, UR4 ;  /* 0x0000000400007c02 */ /* 0x002fce0008000f00 */
.L_x_130:
[----:B-1----:R1:W2:Y:S02]  /*6e70*/  SYNCS.PHASECHK.TRANS64.TRYWAIT P0, [R0+URZ], R2 ;  /* 0x00000002000075a7 */ /* 0x0022a400080011ff */
[----:B--2---:R-:W-:Y:S05]  /*6e80*/  @!P0 NANOSLEEP.SYNCS 0x989680 ;  /* 0x009896800000895d */ /* 0x004fea0003900000 */
[----:B------:R-:W2:Y:S02]  /*6e90*/  @!P0 SYNCS.PHASECHK.TRANS64 P0, [R0+URZ], R2 ;  /* 0x00000002000085a7 */ /* 0x000ea400080010ff */
[----:B--2---:R-:W-:Y:S05]  /*6ea0*/  @!P0 BRA `(.L_x_130) ;  /* 0xfffffffc00f08947 */ /* 0x004fea000383ffff */
[----:B------:R-:W-:Y:S05]  /*6eb0*/  BRA `(.L_x_131) ;  /* 0xffffffcc00087947 */ /* 0x000fea000383ffff */
.L_x_76:
[----:B--2---:R2:W3:Y:S02]  /*6ec0*/  SYNCS.PHASECHK.TRANS64.TRYWAIT P0, [R7+URZ+0x70], R0 ;  /* 0x00007000070075a7 */ /* 0x0044e400080011ff */
[----:B---3--:R-:W-:Y:S05]  /*6ed0*/  @!P0 NANOSLEEP.SYNCS 0x989680 ;  /* 0x009896800000895d */ /* 0x008fea0003900000 */
[----:B------:R-:W3:Y:S02]  /*6ee0*/  @!P0 SYNCS.PHASECHK.TRANS64 P0, [R7+URZ+0x70], R0 ;  /* 0x00007000070085a7 */ /* 0x000ee400080010ff */
[----:B---3--:R-:W-:Y:S05]  /*6ef0*/  @!P0 BRA `(.L_x_76) ;  /* 0xfffffffc00f08947 */ /* 0x008fea000383ffff */
[----:B------:R-:W-:Y:S05]  /*6f00*/  BRA `(.L_x_132) ;  /* 0xffffffd0001c7947 */ /* 0x000fea000383ffff */
.L_x_79:
[----:B-1----:R-:W-:Y:S07]  /*6f10*/  MOV R0, UR17 ;  /* 0x0000001100007c02 */ /* 0x002fee0008000f00 */
.L_x_133:
[----:B-1----:R1:W2:Y:S02]  /*6f20*/  SYNCS.PHASECHK.TRANS64.TRYWAIT P2, [R0+URZ+0x68], R7 ;  /* 0x00006807000075a7 */ /* 0x0022a400080411ff */
[----:B--2---:R-:W-:Y:S05]  /*6f30*/  @!P2 NANOSLEEP.SYNCS 0x989680 ;  /* 0x009896800000a95d */ /* 0x004fea0003900000 */
[----:B------:R-:W2:Y:S02]  /*6f40*/  @!P2 SYNCS.PHASECHK.TRANS64 P2, [R0+URZ+0x68], R7 ;  /* 0x000068070000a5a7 */ /* 0x000ea400080410ff */
[----:B--2---:R-:W-:Y:S05]  /*6f50*/  @!P2 BRA `(.L_x_133) ;  /* 0xfffffffc00f0a947 */ /* 0x004fea000383ffff */
[----:B------:R-:W-:Y:S05]  /*6f60*/  BRA `(.L_x_78) ;  /* 0xffffffd4007c7947 */ /* 0x000fea000383ffff */
.L_x_82:
[----:B-1----:R-:W-:Y:S07]  /*6f70*/  MOV R0, UR17 ;  /* 0x0000001100007c02 */ /* 0x002fee0008000f00 */
.L_x_134:
[----:B-1----:R1:W2:Y:S02]  /*6f80*/  SYNCS.PHASECHK.TRANS64.TRYWAIT P0, [R0+URZ+0x58], R6 ;  /* 0x00005806000075a7 */ /* 0x0022a400080011ff */
[----:B--2---:R-:W-:Y:S05]  /*6f90*/  @!P0 NANOSLEEP.SYNCS 0x989680 ;  /* 0x009896800000895d */ /* 0x004fea0003900000 */
[----:B------:R-:W2:Y:S02]  /*6fa0*/  @!P0 SYNCS.PHASECHK.TRANS64 P0, [R0+URZ+0x58], R6 ;  /* 0x00005806000085a7 */ /* 0x000ea400080010ff */
[----:B--2---:R-:W-:Y:S05]  /*6fb0*/  @!P0 BRA `(.L_x_134) ;  /* 0xfffffffc00f08947 */ /* 0x004fea000383ffff */
[----:B------:R-:W-:Y:S05]  /*6fc0*/  BRA `(.L_x_135) ;  /* 0xffffffd400cc7947 */ /* 0x000fea000383ffff */
.L_x_85:
[----:B---3--:R3:W1:Y:S02]  /*6fd0*/  SYNCS.PHASECHK.TRANS64.TRYWAIT P0, [R3+URZ+0x70], R0 ;  /* 0x00007000030075a7 */ /* 0x00866400080011ff */
[----:B-1----:R-:W-:Y:S05]  /*6fe0*/  @!P0 NANOSLEEP.SYNCS 0x989680 ;  /* 0x009896800000895d */ /* 0x002fea0003900000 */
[----:B------:R-:W1:Y:S02]  /*6ff0*/  @!P0 SYNCS.PHASECHK.TRANS64 P0, [R3+URZ+0x70], R0 ;  /* 0x00007000030085a7 */ /* 0x000e6400080010ff */
[----:B-1----:R-:W-:Y:S05]  /*7000*/  @!P0 BRA `(.L_x_85) ;  /* 0xfffffffc00f08947 */ /* 0x002fea000383ffff */
[----:B------:R-:W-:Y:S05]  /*7010*/  BRA `(.L_x_136) ;  /* 0xffffffdc00147947 */ /* 0x000fea000383ffff */
.L_x_96:
[----:B-1----:R-:W-:Y:S04]  /*7020*/  MOV R0, UR44 ;  /* 0x0000002c00007c02 */ /* 0x002fe80008000f00 */
[----:B------:R1:W2:Y:S03]  /*7030*/  SYNCS.PHASECHK.TRANS64.TRYWAIT P1, [R0+URZ+0x50], R4 ;  /* 0x00005004000075a7 */ /* 0x0002a600080211ff */
[----:B--2---:R-:W-:Y:S05]  /*7040*/  @!P1 NANOSLEEP.SYNCS 0x989680 ;  /* 0x009896800000995d */ /* 0x004fea0003900000 */
[----:B------:R-:W2:Y:S02]  /*7050*/  @!P1 SYNCS.PHASECHK.TRANS64 P1, [R0+URZ+0x50], R4 ;  /* 0x00005004000095a7 */ /* 0x000ea400080210ff */
[----:B--2---:R-:W-:Y:S05]  /*7060*/  @!P1 BRA `(.L_x_96) ;  /* 0xfffffffc00ec9947 */ /* 0x004fea000383ffff */
[----:B------:R-:W-:Y:S05]  /*7070*/  BRA `(.L_x_95) ;  /* 0xffffffe800647947 */ /* 0x000fea000383ffff */
.L_x_98:
[----:B------:R1:W1:Y:S02]  /*7080*/  SYNCS.PHASECHK.TRANS64.TRYWAIT P1, [R16+URZ+0x90], R3 ;  /* 0x00009003100075a7 */ /* 0x00026400080211ff */
[----:B-1----:R-:W-:Y:S05]  /*7090*/  @!P1 NANOSLEEP.SYNCS 0x989680 ;  /* 0x009896800000995d */ /* 0x002fea0003900000 */
[----:B------:R-:W1:Y:S02]  /*70a0*/  @!P1 SYNCS.PHASECHK.TRANS64 P1, [R16+URZ+0x90], R3 ;  /* 0x00009003100095a7 */ /* 0x000e6400080210ff */
[----:B-1----:R-:W-:Y:S05]  /*70b0*/  @!P1 BRA `(.L_x_98) ;  /* 0xfffffffc00f09947 */ /* 0x002fea000383ffff */
[----:B------:R-:W-:Y:S05]  /*70c0*/  BRA `(.L_x_97) ;  /* 0xffffffe800a07947 */ /* 0x000fea000383ffff */
        .weak           $__internal_0_$__cuda_sm10x_tcgen05_guardrail_trap_col_being_dealloced_not_returned_by_alloc
        .type           $__internal_0_$__cuda_sm10x_tcgen05_guardrail_trap_col_being_dealloced_not_returned_by_alloc,@function
        .size           $__internal_0_$__cuda_sm10x_tcgen05_guardrail_trap_col_being_dealloced_not_returned_by_alloc,($__internal_1_$__cuda_sm10x_tcgen05_guardrail_trap_phase_invalid_during_alloc - $__internal_0_$__cuda_sm10x_tcgen05_guardrail_trap_col_being_dealloced_not_returned_by_alloc)
$__internal_0_$__cuda_sm10x_tcgen05_guardrail_trap_col_being_dealloced_not_returned_by_alloc:
[----:B------:R-:W-:Y:S05]  /*70d0*/  BPT.TRAP 0x1 ;  /* 0x000000040000795c */ /* 0x000fea0000300000 */
[----:B------:R-:W-:-:S04]  /*70e0*/  HFMA2 R3, -RZ, RZ, 0, 0 ;  /* 0x00000000ff037431 */ /* 0x000fc800000001ff */
[----:B------:R-:W-:Y:S05]  /*70f0*/  RET.REL.NODEC R2 `(_ZN7cutlass13device_kernelINS_4gemm6kernel13GemmUniversalIN4cute5tupleIJiiiiEEENS1_10collective13CollectiveMmaINS1_35MainloopSm100TmaUmmaWarpSpecializedILi5ELi2ELi4ENS5_IJNS4_1CILi1EEENSA_ILi2EEESB_EEEEENS5_IJNSA_ILi64EEESF_SF_EEEaNS5_IJlSB_lEEEaSH_NS4_8TiledMMAINS4_8MMA_AtomIJNS4_15SM100_MMA_S8_SSIaaiLi64ELi64ELNS4_4UMMA5MajorE0ELSM_0ELNSL_8SaturateE0EEEEEENS4_6LayoutINS5_IJSB_SB_SB_EEENS5_IJNSA_ILi0EEESS_SS_EEEEENS5_IJNS4_10UnderscoreESV_SV_EEEEENS4_23SM90_TMA_LOAD_MULTICASTENS4_14ComposedLayoutINS4_7SwizzleILi2ELi4ELi3EEENS4_18smem_ptr_flag_bitsILi8EEENSQ_INS5_IJNSA_ILi8EEESF_EEENS5_IJSF_SB_EEEEEEEvNS4_8identityENS4_13SM90_TMA_LOADES18_vS19_EENS_8epilogue10collective18CollectiveEpilogueINS1C_23Sm100TmaWarpSpecializedILi1ELi1ELi32ELb0ELb0EEEJSG_NS5_IJNSQ_ISF_SB_EES1H_EEEaSH_aSH_NS1C_6fusion15FusionCallbacksIS1G_NS1J_17LinearCombinationIaiaiLNS_15FloatRoundStyleE2EEESG_S1I_JEEENS4_5SM1004TMEM4LOAD26SM100_TMEM_LOAD_16dp32b32xES1A_S18_NS4_39AutoVectorizingCopyWithAssumedAlignmentILi128EEENS4_14SM90_TMA_STOREES18_S1U_S1U_EEEvvEEEEvNT_6ParamsE) ;  /* 0xffffff8c02c07950 */ /* 0x000fea0003c3ffff */
        .weak           $__internal_1_$__cuda_sm10x_tcgen05_guardrail_trap_phase_invalid_during_alloc
        .type           $__internal_1_$__cuda_sm10x_tcgen05_guardrail_trap_phase_invalid_during_alloc,@function
        .size           $__internal_1_$__cuda_sm10x_tcgen05_guardrail_trap_phase_invalid_during_alloc,($__internal_2_$__cuda_sm10x_tcgen05_guardrail_trap_unallocated_columns_being_dealloced - $__internal_1_$__cuda_sm10x_tcgen05_guardrail_trap_phase_invalid_during_alloc)
$__internal_1_$__cuda_sm10x_tcgen05_guardrail_trap_phase_invalid_during_alloc:
[----:B------:R-:W-:Y:S05]  /*7100*/  BPT.TRAP 0x1 ;  /* 0x000000040000795c */ /* 0x000fea0000300000 */
[----:B------:R-:W-:-:S04]  /*7110*/  MOV R5, 0x0 ;  /* 0x0000000000057802 */ /* 0x000fc80000000f00 */
[----:B------:R-:W-:Y:S05]  /*7120*/  RET.REL.NODEC R4 `(_ZN7cutlass13device_kernelINS_4gemm6kernel13GemmUniversalIN4cute5tupleIJiiiiEEENS1_10collective13CollectiveMmaINS1_35MainloopSm100TmaUmmaWarpSpecializedILi5ELi2ELi4ENS5_IJNS4_1CILi1EEENSA_ILi2EEESB_EEEEENS5_IJNSA_ILi64EEESF_SF_EEEaNS5_IJlSB_lEEEaSH_NS4_8TiledMMAINS4_8MMA_AtomIJNS4_15SM100_MMA_S8_SSIaaiLi64ELi64ELNS4_4UMMA5MajorE0ELSM_0ELNSL_8SaturateE0EEEEEENS4_6LayoutINS5_IJSB_SB_SB_EEENS5_IJNSA_ILi0EEESS_SS_EEEEENS5_IJNS4_10UnderscoreESV_SV_EEEEENS4_23SM90_TMA_LOAD_MULTICASTENS4_14ComposedLayoutINS4_7SwizzleILi2ELi4ELi3EEENS4_18smem_ptr_flag_bitsILi8EEENSQ_INS5_IJNSA_ILi8EEESF_EEENS5_IJSF_SB_EEEEEEEvNS4_8identityENS4_13SM90_TMA_LOADES18_vS19_EENS_8epilogue10collective18CollectiveEpilogueINS1C_23Sm100TmaWarpSpecializedILi1ELi1ELi32ELb0ELb0EEEJSG_NS5_IJNSQ_ISF_SB_EES1H_EEEaSH_aSH_NS1C_6fusion15FusionCallbacksIS1G_NS1J_17LinearCombinationIaiaiLNS_15FloatRoundStyleE2EEESG_S1I_JEEENS4_5SM1004TMEM4LOAD26SM100_TMEM_LOAD_16dp32b32xES1A_S18_NS4_39AutoVectorizingCopyWithAssumedAlignmentILi128EEENS4_14SM90_TMA_STOREES18_S1U_S1U_EEEvvEEEEvNT_6ParamsE) ;  /* 0xffffff8c04b47950 */ /* 0x000fea0003c3ffff */
        .weak           $__internal_2_$__cuda_sm10x_tcgen05_guardrail_trap_unallocated_columns_being_dealloced
        .type           $__internal_2_$__cuda_sm10x_tcgen05_guardrail_trap_unallocated_columns_being_dealloced,@function
        .size           $__internal_2_$__cuda_sm10x_tcgen05_guardrail_trap_unallocated_columns_being_dealloced,(.L_x_138 - $__internal_2_$__cuda_sm10x_tcgen05_guardrail_trap_unallocated_columns_being_dealloced)
$__internal_2_$__cuda_sm10x_tcgen05_guardrail_trap_unallocated_columns_being_dealloced:
[----:B------:R-:W-:Y:S05]  /*7130*/  BPT.TRAP 0x1 ;  /* 0x000000040000795c */ /* 0x000fea0000300000 */
[----:B------:R-:W-:-:S04]  /*7140*/  HFMA2 R3, -RZ, RZ, 0, 0 ;  /* 0x00000000ff037431 */ /* 0x000fc800000001ff */
[----:B------:R-:W-:Y:S05]  /*7150*/  RET.REL.NODEC R2 `(_ZN7cutlass13device_kernelINS_4gemm6kernel13GemmUniversalIN4cute5tupleIJiiiiEEENS1_10collective13CollectiveMmaINS1_35MainloopSm100TmaUmmaWarpSpecializedILi5ELi2ELi4ENS5_IJNS4_1CILi1EEENSA_ILi2EEESB_EEEEENS5_IJNSA_ILi64EEESF_SF_EEEaNS5_IJlSB_lEEEaSH_NS4_8TiledMMAINS4_8MMA_AtomIJNS4_15SM100_MMA_S8_SSIaaiLi64ELi64ELNS4_4UMMA5MajorE0ELSM_0ELNSL_8SaturateE0EEEEEENS4_6LayoutINS5_IJSB_SB_SB_EEENS5_IJNSA_ILi0EEESS_SS_EEEEENS5_IJNS4_10UnderscoreESV_SV_EEEEENS4_23SM90_TMA_LOAD_MULTICASTENS4_14ComposedLayoutINS4_7SwizzleILi2ELi4ELi3EEENS4_18smem_ptr_flag_bitsILi8EEENSQ_INS5_IJNSA_ILi8EEESF_EEENS5_IJSF_SB_EEEEEEEvNS4_8identityENS4_13SM90_TMA_LOADES18_vS19_EENS_8epilogue10collective18CollectiveEpilogueINS1C_23Sm100TmaWarpSpecializedILi1ELi1ELi32ELb0ELb0EEEJSG_NS5_IJNSQ_ISF_SB_EES1H_EEEaSH_aSH_NS1C_6fusion15FusionCallbacksIS1G_NS1J_17LinearCombinationIaiaiLNS_15FloatRoundStyleE2EEESG_S1I_JEEENS4_5SM1004TMEM4LOAD26SM100_TMEM_LOAD_16dp32b32xES1A_S18_NS4_39AutoVectorizingCopyWithAssumedAlignmentILi128EEENS4_14SM90_TMA_STOREES18_S1U_S1U_EEEvvEEEEvNT_6ParamsE) ;  /* 0xffffff8c02a87950 */ /* 0x000fea0003c3ffff */
.L_x_137:
[----:B------:R-:W-:-:S00]  /*7160*/  BRA `(.L_x_137) ;  /* 0xfffffffc00fc7947 */ /* 0x000fc0000383ffff */
[----:B------:R-:W-:-:S00]  /*7170*/  NOP ;  /* 0x0000000000007918 */ /* 0x000fc00000000000 */
        /* <DEDUP_REMOVED lines=8> */
.L_x_138:


//--------------------- .nv.global.init           --------------------------
	.section	.nv.global.init,"aw",@progbits
.nv.global.init:
	.type		$str$27,@object
	.size		$str$27,($str$28 - $str$27)
$str$27:
        /*0000*/ 	.byte	0x28, 0x61, 0x64, 0x64, 0x72, 0x65, 0x73, 0x73, 0x20, 0x26, 0x20, 0x6d, 0x61, 0x73, 0x6b, 0x29
        /*0010*/ 	.byte	0x20, 0x3d, 0x3d, 0x20, 0x30, 0x00
	.type		$str$28,@object
	.size		$str$28,($str$26 - $str$28)
$str$28:
        /*0016*/ 	.byte	0x2f, 0x74, 0x6d, 0x70, 0x2f, 0x63, 0x75, 0x74, 0x6c, 0x61, 0x73, 0x73, 0x5f, 0x73, 0x77, 0x65
        /*0026*/ 	.byte	0x65, 0x70, 0x5f, 0x73, 0x72, 0x63, 0x2f, 0x69, 0x6e, 0x63, 0x6c, 0x75, 0x64, 0x65, 0x2f, 0x63
        /*0036*/ 	.byte	0x75, 0x74, 0x65, 0x2f, 0x70, 0x6f, 0x69, 0x6e, 0x74, 0x65, 0x72, 0x5f, 0x66, 0x6c, 0x61, 0x67
        /*0046*/ 	.byte	0x67, 0x65, 0x64, 0x2e, 0x68, 0x70, 0x70, 0x00
	.type		$str$26,@object
	.size		$str$26,($str$25 - $str$26)
$str$26:
        /*004e*/ 	.byte	0x2f, 0x74, 0x6d, 0x70, 0x2f, 0x63, 0x75, 0x74, 0x6c, 0x61, 0x73, 0x73, 0x5f, 0x73, 0x77, 0x65
        /*005e*/ 	.byte	0x65, 0x70, 0x5f, 0x73, 0x72, 0x63, 0x2f, 0x69, 0x6e, 0x63, 0x6c, 0x75, 0x64, 0x65, 0x2f, 0x63
        /*006e*/ 	.byte	0x75, 0x74, 0x65, 0x2f, 0x61, 0x74, 0x6f, 0x6d, 0x2f, 0x63, 0x6f, 0x70, 0x79, 0x5f, 0x74, 0x72
        /*007e*/ 	.byte	0x61, 0x69, 0x74, 0x73, 0x5f, 0x73, 0x6d, 0x31, 0x30, 0x30, 0x2e, 0x68, 0x70, 0x70, 0x00
	.type		$str$25,@object
	.size		$str$25,(__unnamed_1 - $str$25)
$str$25:
        /*008d*/ 	.byte	0x28, 0x28, 0x75, 0x69, 0x6e, 0x74, 0x33, 0x32, 0x5f, 0x74, 0x28, 0x74, 0x68, 0x72, 0x65, 0x61
        /*009d*/ 	.byte	0x64, 0x49, 0x64, 0x78, 0x2e, 0x78, 0x29, 0x20, 0x2f, 0x20, 0x33, 0x32, 0x29, 0x20, 0x25, 0x20
        /*00ad*/ 	.byte	0x34, 0x29, 0x20, 0x3d, 0x3d, 0x20, 0x28, 0x28, 0x28, 0x74, 0x6d, 0x65, 0x6d, 0x5f, 0x61, 0x64
        /*00bd*/ 	.byte	0x64, 0x72, 0x20, 0x3e, 0x3e, 0x20, 0x31, 0x36, 0x29, 0x20, 0x2f, 0x20, 0x33, 0x32, 0x29, 0x20
        /*00cd*/ 	.byte	0x25, 0x20, 0x34, 0x29, 0x00
	.type		__unnamed_1,@object
	.size		__unnamed_1,(__unnamed_2 - __unnamed_1)
__unnamed_1:
        /*00d2*/ 	.byte	0x61, 0x75, 0x74, 0x6f, 0x20, 0x63, 0x75, 0x74, 0x65, 0x3a, 0x3a, 0x61, 0x73, 0x5f, 0x70, 0x6f
        /* <DEDUP_REMOVED lines=24> */
        /*0262*/ 	.byte	0x00
	.type		__unnamed_2,@object
	.size		__unnamed_2,(.L_2 - __unnamed_2)
__unnamed_2:
        /* <DEDUP_REMOVED lines=41> */
.L_2:


//--------------------- .nv.shared._ZN7cutlass13device_kernelINS_4gemm6kernel13GemmUniversalIN4cute5tupleIJiiiiEEENS1_10collective13CollectiveMmaINS1_35MainloopSm100TmaUmmaWarpSpecializedILi5ELi2ELi4ENS5_IJNS4_1CILi1EEENSA_ILi2EEESB_EEEEENS5_IJNSA_ILi64EEESF_SF_EEEaNS5_IJlSB_lEEEaSH_NS4_8TiledMMAINS4_8MMA_AtomIJNS4_15SM100_MMA_S8_SSIaaiLi64ELi64ELNS4_4UMMA5MajorE0ELSM_0ELNSL_8SaturateE0EEEEEENS4_6LayoutINS5_IJSB_SB_SB_EEENS5_IJNSA_ILi0EEESS_SS_EEEEENS5_IJNS4_10UnderscoreESV_SV_EEEEENS4_23SM90_TMA_LOAD_MULTICASTENS4_14ComposedLayoutINS4_7SwizzleILi2ELi4ELi3EEENS4_18smem_ptr_flag_bitsILi8EEENSQ_INS5_IJNSA_ILi8EEESF_EEENS5_IJSF_SB_EEEEEEEvNS4_8identityENS4_13SM90_TMA_LOADES18_vS19_EENS_8epilogue10collective18CollectiveEpilogueINS1C_23Sm100TmaWarpSpecializedILi1ELi1ELi32ELb0ELb0EEEJSG_NS5_IJNSQ_ISF_SB_EES1H_EEEaSH_aSH_NS1C_6fusion15FusionCallbacksIS1G_NS1J_17LinearCombinationIaiaiLNS_15FloatRoundStyleE2EEESG_S1I_JEEENS4_5SM1004TMEM4LOAD26SM100_TMEM_LOAD_16dp32b32xES1A_S18_NS4_39AutoVectorizingCopyWithAssumedAlignmentILi128EEENS4_14SM90_TMA_STOREES18_S1U_S1U_EEEvvEEEEvNT_6ParamsE --------------------------
	.section	.nv.shared._ZN7cutlass13device_kernelINS_4gemm6kernel13GemmUniversalIN4cute5tupleIJiiiiEEENS1_10collective13CollectiveMmaINS1_35MainloopSm100TmaUmmaWarpSpecializedILi5ELi2ELi4ENS5_IJNS4_1CILi1EEENSA_ILi2EEESB_EEEEENS5_IJNSA_ILi64EEESF_SF_EEEaNS5_IJlSB_lEEEaSH_NS4_8TiledMMAINS4_8MMA_AtomIJNS4_15SM100_MMA_S8_SSIaaiLi64ELi64ELNS4_4UMMA5MajorE0ELSM_0ELNSL_8SaturateE0EEEEEENS4_6LayoutINS5_IJSB_SB_SB_EEENS5_IJNSA_ILi0EEESS_SS_EEEEENS5_IJNS4_10UnderscoreESV_SV_EEEEENS4_23SM90_TMA_LOAD_MULTICASTENS4_14ComposedLayoutINS4_7SwizzleILi2ELi4ELi3EEENS4_18smem_ptr_flag_bitsILi8EEENSQ_INS5_IJNSA_ILi8EEESF_EEENS5_IJSF_SB_EEEEEEEvNS4_8identityENS4_13SM90_TMA_LOADES18_vS19_EENS_8epilogue10collective18CollectiveEpilogueINS1C_23Sm100TmaWarpSpecializedILi1ELi1ELi32ELb0ELb0EEEJSG_NS5_IJNSQ_ISF_SB_EES1H_EEEaSH_aSH_NS1C_6fusion15FusionCallbacksIS1G_NS1J_17LinearCombinationIaiaiLNS_15FloatRoundStyleE2EEESG_S1I_JEEENS4_5SM1004TMEM4LOAD26SM100_TMEM_LOAD_16dp32b32xES1A_S18_NS4_39AutoVectorizingCopyWithAssumedAlignmentILi128EEENS4_14SM90_TMA_STOREES18_S1U_S1U_EEEvvEEEEvNT_6ParamsE,"aw",@nobits
	.sectionflags	@""
	.align	16
	.zero		1024


//--------------------- .nv.shared.reserved.0     --------------------------
	.section	.nv.shared.reserved.0,"aw",@nobits
	.weak		__nv_reservedSMEM_offset_0_alias
	.size		__nv_reservedSMEM_offset_0_alias, 0, 64
	.other		__nv_reservedSMEM_offset_0_alias,@"STO_CUDA_RESERVED_SHARED STV_DEFAULT"
__nv_reservedSMEM_offset_0_alias:
	.zero		0
.nv.shared.reserved.0:
	.zero		64
	.weak		__nv_reservedSMEM_tcgen05_partition
	.type		__nv_reservedSMEM_tcgen05_partition,@object
	.size		__nv_reservedSMEM_tcgen05_partition,(.L_0 - __nv_reservedSMEM_tcgen05_partition)
__nv_reservedSMEM_tcgen05_partition:
	.zero		32
.L_0:


//--------------------- .nv.global                --------------------------
	.section	.nv.global,"aw",@nobits
.nv.global:
	.type		_ZN39_INTERNAL_3c350cf0_4_k_cu_31261c7b_98034cute1_E,@object
	.size		_ZN39_INTERNAL_3c350cf0_4_k_cu_31261c7b_98034cute1_E,(_ZN39_INTERNAL_3c350cf0_4_k_cu_31261c7b_98034cuda3std3__45__cpo6cbeginE - _ZN39_INTERNAL_3c350cf0_4_k_cu_31261c7b_98034cute1_E)
_ZN39_INTERNAL_3c350cf0_4_k_cu_31261c7b_98034cute1_E:
	.zero		1
	.type		_ZN39_INTERNAL_3c350cf0_4_k_cu_31261c7b_98034cuda3std3__45__cpo6cbeginE,@object
	.size		_ZN39_INTERNAL_3c350cf0_4_k_cu_31261c7b_98034cuda3std3__45__cpo6cbeginE,(_ZN39_INTERNAL_3c350cf0_4_k_cu_31261c7b_98034cuda3std3__48in_placeE - _ZN39_INTERNAL_3c350cf0_4_k_cu_31261c7b_98034cuda3std3__45__cpo6cbeginE)
_ZN39_INTERNAL_3c350cf0_4_k_cu_31261c7b_98034cuda3std3__45__cpo6cbeginE:
	.zero		1
	.type		_ZN39_INTERNAL_3c350cf0_4_k_cu_31261c7b_98034cuda3std3__48in_placeE,@object
	.size		_ZN39_INTERNAL_3c350cf0_4_k_cu_31261c7b_98034cuda3std3__48in_placeE,(_ZN39_INTERNAL_3c350cf0_4_k_cu_31261c7b_98034cuda3std6ranges3__45__cpo9iter_moveE - _ZN39_INTERNAL_3c350cf0_4_k_cu_31261c7b_98034cuda3std3__48in_placeE)
_ZN39_INTERNAL_3c350cf0_4_k_cu_31261c7b_98034cuda3std3__48in_placeE:
	.zero		1
	.type		_ZN39_INTERNAL_3c350cf0_4_k_cu_31261c7b_98034cuda3std6ranges3__45__cpo9iter_moveE,@object
	.size		_ZN39_INTERNAL_3c350cf0_4_k_cu_31261c7b_98034cuda3std6ranges3__45__cpo9iter_moveE,(_ZN39_INTERNAL_3c350cf0_4_k_cu_31261c7b_98034cuda3std3__45__cpo5beginE - _ZN39_INTERNAL_3c350cf0_4_k_cu_31261c7b_98034cuda3std6ranges3__45__cpo9iter_moveE)
_ZN39_INTERNAL_3c350cf0_4_k_cu_31261c7b_98034cuda3std6ranges3__45__cpo9iter_moveE:
	.zero		1
	.type		_ZN39_INTERNAL_3c350cf0_4_k_cu_31261c7b_98034cuda3std3__45__cpo5beginE,@object
	.size		_ZN39_INTERNAL_3c350cf0_4_k_cu_31261c7b_98034cuda3std3__45__cpo5beginE,(_ZN39_INTERNAL_3c350cf0_4_k_cu_31261c7b_98034cuda3std3__441_GLOBAL__N__3c350cf0_4_k_cu_31261c7b_98036ignoreE - _ZN39_INTERNAL_3c350cf0_4_k_cu_31261c7b_98034cuda3std3__45__cpo5beginE)
_ZN39_INTERNAL_3c350cf0_4_k_cu_31261c7b_98034cuda3std3__45__cpo5beginE:
	.zero		1
	.type		_ZN39_INTERNAL_3c350cf0_4_k_cu_31261c7b_98034cuda3std3__441_GLOBAL__N__3c350cf0_4_k_cu_31261c7b_98036ignoreE,@object
	.size		_ZN39_INTERNAL_3c350cf0_4_k_cu_31261c7b_98034cuda3std3__441_GLOBAL__N__3c350cf0_4_k_cu_31261c7b_98036ignoreE,(_ZN39_INTERNAL_3c350cf0_4_k_cu_31261c7b_98034cute7productE - _ZN39_INTERNAL_3c350cf0_4_k_cu_31261c7b_98034cuda3std3__441_GLOBAL__N__3c350cf0_4_k_cu_31261c7b_98036ignoreE)
_ZN39_INTERNAL_3c350cf0_4_k_cu_31261c7b_98034cuda3std3__441_GLOBAL__N__3c350cf0_4_k_cu_31261c7b_98036ignoreE:
	.zero		1
	.type		_ZN39_INTERNAL_3c350cf0_4_k_cu_31261c7b_98034cute7productE,@object
	.size		_ZN39_INTERNAL_3c350cf0_4_k_cu_31261c7b_98034cute7productE,(_ZN39_INTERNAL_3c350cf0_4_k_cu_31261c7b_98034cuda3std3__45__cpo3endE - _ZN39_INTERNAL_3c350cf0_4_k_cu_31261c7b_98034cute7productE)
_ZN39_INTERNAL_3c350cf0_4_k_cu_31261c7b_98034cute7productE:
	.zero		1
	.type		_ZN39_INTERNAL_3c350cf0_4_k_cu_31261c7b_98034cuda3std3__45__cpo3endE,@object
	.size		_ZN39_INTERNAL_3c350cf0_4_k_cu_31261c7b_98034cuda3std3__45__cpo3endE,(_ZN39_INTERNAL_3c350cf0_4_k_cu_31261c7b_98034cuda3std3__419piecewise_constructE - _ZN39_INTERNAL_3c350cf0_4_k_cu_31261c7b_98034cuda3std3__45__cpo3endE)
_ZN39_INTERNAL_3c350cf0_4_k_cu_31261c7b_98034cuda3std3__45__cpo3endE:
	.zero		1
	.type		_ZN39_INTERNAL_3c350cf0_4_k_cu_31261c7b_98034cuda3std3__419piecewise_constructE,@object
	.size		_ZN39_INTERNAL_3c350cf0_4_k_cu_31261c7b_98034cuda3std3__419piecewise_constructE,(_ZN39_INTERNAL_3c350cf0_4_k_cu_31261c7b_98034cuda3std3__45__cpo4cendE - _ZN39_INTERNAL_3c350cf0_4_k_cu_31261c7b_98034cuda3std3__419piecewise_constructE)
_ZN39_INTERNAL_3c350cf0_4_k_cu_31261c7b_98034cuda3std3__419piecewise_constructE:
	.zero		1
	.type		_ZN39_INTERNAL_3c350cf0_4_k_cu_31261c7b_98034cuda3std3__45__cpo4cendE,@object
	.size		_ZN39_INTERNAL_3c350cf0_4_k_cu_31261c7b_98034cuda3std3__45__cpo4cendE,(_ZN39_INTERNAL_3c350cf0_4_k_cu_31261c7b_98034cuda3std6ranges3__45__cpo4swapE - _ZN39_INTERNAL_3c350cf0_4_k_cu_31261c7b_98034cuda3std3__45__cpo4cendE)
_ZN39_INTERNAL_3c350cf0_4_k_cu_31261c7b_98034cuda3std3__45__cpo4cendE:
	.zero		1
	.type		_ZN39_INTERNAL_3c350cf0_4_k_cu_31261c7b_98034cuda3std6ranges3__45__cpo4swapE,@object
	.size		_ZN39_INTERNAL_3c350cf0_4_k_cu_31261c7b_98034cuda3std6ranges3__45__cpo4swapE,(.L_10 - _ZN39_INTERNAL_3c350cf0_4_k_cu_31261c7b_98034cuda3std6ranges3__45__cpo4swapE)
_ZN39_INTERNAL_3c350cf0_4_k_cu_31261c7b_98034cuda3std6ranges3__45__cpo4swapE:
	.zero		1
.L_10:


//--------------------- .nv.constant0._ZN7cutlass13device_kernelINS_4gemm6kernel13GemmUniversalIN4cute5tupleIJiiiiEEENS1_10collective13CollectiveMmaINS1_35MainloopSm100TmaUmmaWarpSpecializedILi5ELi2ELi4ENS5_IJNS4_1CILi1EEENSA_ILi2EEESB_EEEEENS5_IJNSA_ILi64EEESF_SF_EEEaNS5_IJlSB_lEEEaSH_NS4_8TiledMMAINS4_8MMA_AtomIJNS4_15SM100_MMA_S8_SSIaaiLi64ELi64ELNS4_4UMMA5MajorE0ELSM_0ELNSL_8SaturateE0EEEEEENS4_6LayoutINS5_IJSB_SB_SB_EEENS5_IJNSA_ILi0EEESS_SS_EEEEENS5_IJNS4_10UnderscoreESV_SV_EEEEENS4_23SM90_TMA_LOAD_MULTICASTENS4_14ComposedLayoutINS4_7SwizzleILi2ELi4ELi3EEENS4_18smem_ptr_flag_bitsILi8EEENSQ_INS5_IJNSA_ILi8EEESF_EEENS5_IJSF_SB_EEEEEEEvNS4_8identityENS4_13SM90_TMA_LOADES18_vS19_EENS_8epilogue10collective18CollectiveEpilogueINS1C_23Sm100TmaWarpSpecializedILi1ELi1ELi32ELb0ELb0EEEJSG_NS5_IJNSQ_ISF_SB_EES1H_EEEaSH_aSH_NS1C_6fusion15FusionCallbacksIS1G_NS1J_17LinearCombinationIaiaiLNS_15FloatRoundStyleE2EEESG_S1I_JEEENS4_5SM1004TMEM4LOAD26SM100_TMEM_LOAD_16dp32b32xES1A_S18_NS4_39AutoVectorizingCopyWithAssumedAlignmentILi128EEENS4_14SM90_TMA_STOREES18_S1U_S1U_EEEvvEEEEvNT_6ParamsE --------------------------
	.section	.nv.constant0._ZN7cutlass13device_kernelINS_4gemm6kernel13GemmUniversalIN4cute5tupleIJiiiiEEENS1_10collective13CollectiveMmaINS1_35MainloopSm100TmaUmmaWarpSpecializedILi5ELi2ELi4ENS5_IJNS4_1CILi1EEENSA_ILi2EEESB_EEEEENS5_IJNSA_ILi64EEESF_SF_EEEaNS5_IJlSB_lEEEaSH_NS4_8TiledMMAINS4_8MMA_AtomIJNS4_15SM100_MMA_S8_SSIaaiLi64ELi64ELNS4_4UMMA5MajorE0ELSM_0ELNSL_8SaturateE0EEEEEENS4_6LayoutINS5_IJSB_SB_SB_EEENS5_IJNSA_ILi0EEESS_SS_EEEEENS5_IJNS4_10UnderscoreESV_SV_EEEEENS4_23SM90_TMA_LOAD_MULTICASTENS4_14ComposedLayoutINS4_7SwizzleILi2ELi4ELi3EEENS4_18smem_ptr_flag_bitsILi8EEENSQ_INS5_IJNSA_ILi8EEESF_EEENS5_IJSF_SB_EEEEEEEvNS4_8identityENS4_13SM90_TMA_LOADES18_vS19_EENS_8epilogue10collective18CollectiveEpilogueINS1C_23Sm100TmaWarpSpecializedILi1ELi1ELi32ELb0ELb0EEEJSG_NS5_IJNSQ_ISF_SB_EES1H_EEEaSH_aSH_NS1C_6fusion15FusionCallbacksIS1G_NS1J_17LinearCombinationIaiaiLNS_15FloatRoundStyleE2EEESG_S1I_JEEENS4_5SM1004TMEM4LOAD26SM100_TMEM_LOAD_16dp32b32xES1A_S18_NS4_39AutoVectorizingCopyWithAssumedAlignmentILi128EEENS4_14SM90_TMA_STOREES18_S1U_S1U_EEEvvEEEEvNT_6ParamsE,"a",@progbits
	.sectionflags	@""
	.align	4
.nv.constant0._ZN7cutlass13device_kernelINS_4gemm6kernel13GemmUniversalIN4cute5tupleIJiiiiEEENS1_10collective13CollectiveMmaINS1_35MainloopSm100TmaUmmaWarpSpecializedILi5ELi2ELi4ENS5_IJNS4_1CILi1EEENSA_ILi2EEESB_EEEEENS5_IJNSA_ILi64EEESF_SF_EEEaNS5_IJlSB_lEEEaSH_NS4_8TiledMMAINS4_8MMA_AtomIJNS4_15SM100_MMA_S8_SSIaaiLi64ELi64ELNS4_4UMMA5MajorE0ELSM_0ELNSL_8SaturateE0EEEEEENS4_6LayoutINS5_IJSB_SB_SB_EEENS5_IJNSA_ILi0EEESS_SS_EEEEENS5_IJNS4_10UnderscoreESV_SV_EEEEENS4_23SM90_TMA_LOAD_MULTICASTENS4_14ComposedLayoutINS4_7SwizzleILi2ELi4ELi3EEENS4_18smem_ptr_flag_bitsILi8EEENSQ_INS5_IJNSA_ILi8EEESF_EEENS5_IJSF_SB_EEEEEEEvNS4_8identityENS4_13SM90_TMA_LOADES18_vS19_EENS_8epilogue10collective18CollectiveEpilogueINS1C_23Sm100TmaWarpSpecializedILi1ELi1ELi32ELb0ELb0EEEJSG_NS5_IJNSQ_ISF_SB_EES1H_EEEaSH_aSH_NS1C_6fusion15FusionCallbacksIS1G_NS1J_17LinearCombinationIaiaiLNS_15FloatRoundStyleE2EEESG_S1I_JEEENS4_5SM1004TMEM4LOAD26SM100_TMEM_LOAD_16dp32b32xES1A_S18_NS4_39AutoVectorizingCopyWithAssumedAlignmentILi128EEENS4_14SM90_TMA_STOREES18_S1U_S1U_EEEvvEEEEvNT_6ParamsE:
	.zero		2944


//--------------------- SYMBOLS --------------------------

	.type		.nv.reservedSmem.offset0,@object
	.size		.nv.reservedSmem.offset0,0x4
	.type		.nv.reservedSmem.cap,@object
	.size		.nv.reservedSmem.cap,0x4
	.type		__assertfail,@function
